//
// Generated by NVIDIA NVVM Compiler
//
// Compiler Build ID: CL-36424714
// Cuda compilation tools, release 13.0, V13.0.88
// Based on NVVM 20.0.0
//

.version 9.0
.target sm_100
.address_size 64

	// .globl	_Z12setup_kernelP17curandStateXORWOWm
.global .align 4 .b8 precalc_xorwow_matrix[102400];
.global .align 4 .b8 precalc_xorwow_offset_matrix[102400];
.global .align 4 .b8 mrg32k3aM1[2304];
.global .align 4 .b8 mrg32k3aM2[2304];
.global .align 4 .b8 mrg32k3aM1SubSeq[2016];
.global .align 4 .b8 mrg32k3aM2SubSeq[2016];
.global .align 4 .b8 mrg32k3aM1Seq[2304];
.global .align 4 .b8 mrg32k3aM2Seq[2304];
.const .align 8 .b8 __cr_lgamma_table[72];
// _ZZ6gpu_GAP17curandStateXORWOWPdS1_iiiE9islandPop has been demoted
// _ZZ6gpu_GAP17curandStateXORWOWPdS1_iiiE13islandFitness has been demoted
// _ZZ6gpu_GAP17curandStateXORWOWPdS1_iiiE12islandParent has been demoted
.global .align 1 .b8 _ZN34_INTERNAL_799347a3_4_k_cu_a80b5f3d4cuda3std3__45__cpo5beginE[1];
.global .align 1 .b8 _ZN34_INTERNAL_799347a3_4_k_cu_a80b5f3d4cuda3std3__45__cpo3endE[1];
.global .align 1 .b8 _ZN34_INTERNAL_799347a3_4_k_cu_a80b5f3d4cuda3std3__45__cpo6cbeginE[1];
.global .align 1 .b8 _ZN34_INTERNAL_799347a3_4_k_cu_a80b5f3d4cuda3std3__45__cpo4cendE[1];
.global .align 1 .b8 _ZN34_INTERNAL_799347a3_4_k_cu_a80b5f3d4cuda3std3__45__cpo6rbeginE[1];
.global .align 1 .b8 _ZN34_INTERNAL_799347a3_4_k_cu_a80b5f3d4cuda3std3__45__cpo4rendE[1];
.global .align 1 .b8 _ZN34_INTERNAL_799347a3_4_k_cu_a80b5f3d4cuda3std3__45__cpo7crbeginE[1];
.global .align 1 .b8 _ZN34_INTERNAL_799347a3_4_k_cu_a80b5f3d4cuda3std3__45__cpo5crendE[1];
.global .align 1 .b8 _ZN34_INTERNAL_799347a3_4_k_cu_a80b5f3d4cuda3std3__436_GLOBAL__N__799347a3_4_k_cu_a80b5f3d6ignoreE[1];
.global .align 1 .b8 _ZN34_INTERNAL_799347a3_4_k_cu_a80b5f3d4cuda3std3__419piecewise_constructE[1];
.global .align 1 .b8 _ZN34_INTERNAL_799347a3_4_k_cu_a80b5f3d4cuda3std3__48in_placeE[1];
.global .align 1 .b8 _ZN34_INTERNAL_799347a3_4_k_cu_a80b5f3d4cuda3std3__420unreachable_sentinelE[1];
.global .align 1 .b8 _ZN34_INTERNAL_799347a3_4_k_cu_a80b5f3d4cuda3std3__47nulloptE[1];
.global .align 1 .b8 _ZN34_INTERNAL_799347a3_4_k_cu_a80b5f3d4cuda3std3__48unexpectE[1];
.global .align 1 .b8 _ZN34_INTERNAL_799347a3_4_k_cu_a80b5f3d4cuda3std6ranges3__45__cpo4swapE[1];
.global .align 1 .b8 _ZN34_INTERNAL_799347a3_4_k_cu_a80b5f3d4cuda3std6ranges3__45__cpo9iter_moveE[1];
.global .align 1 .b8 _ZN34_INTERNAL_799347a3_4_k_cu_a80b5f3d4cuda3std6ranges3__45__cpo5beginE[1];
.global .align 1 .b8 _ZN34_INTERNAL_799347a3_4_k_cu_a80b5f3d4cuda3std6ranges3__45__cpo3endE[1];
.global .align 1 .b8 _ZN34_INTERNAL_799347a3_4_k_cu_a80b5f3d4cuda3std6ranges3__45__cpo6cbeginE[1];
.global .align 1 .b8 _ZN34_INTERNAL_799347a3_4_k_cu_a80b5f3d4cuda3std6ranges3__45__cpo4cendE[1];
.global .align 1 .b8 _ZN34_INTERNAL_799347a3_4_k_cu_a80b5f3d4cuda3std6ranges3__45__cpo7advanceE[1];
.global .align 1 .b8 _ZN34_INTERNAL_799347a3_4_k_cu_a80b5f3d4cuda3std6ranges3__45__cpo9iter_swapE[1];
.global .align 1 .b8 _ZN34_INTERNAL_799347a3_4_k_cu_a80b5f3d4cuda3std6ranges3__45__cpo4nextE[1];
.global .align 1 .b8 _ZN34_INTERNAL_799347a3_4_k_cu_a80b5f3d4cuda3std6ranges3__45__cpo4prevE[1];
.global .align 1 .b8 _ZN34_INTERNAL_799347a3_4_k_cu_a80b5f3d4cuda3std6ranges3__45__cpo4dataE[1];
.global .align 1 .b8 _ZN34_INTERNAL_799347a3_4_k_cu_a80b5f3d4cuda3std6ranges3__45__cpo5cdataE[1];
.global .align 1 .b8 _ZN34_INTERNAL_799347a3_4_k_cu_a80b5f3d4cuda3std6ranges3__45__cpo4sizeE[1];
.global .align 1 .b8 _ZN34_INTERNAL_799347a3_4_k_cu_a80b5f3d4cuda3std6ranges3__45__cpo5ssizeE[1];
.global .align 1 .b8 _ZN34_INTERNAL_799347a3_4_k_cu_a80b5f3d4cuda3std6ranges3__45__cpo8distanceE[1];
.global .align 1 .b8 _ZN34_INTERNAL_799347a3_4_k_cu_a80b5f3d6thrust24THRUST_300001_SM_1000_NS8cuda_cub3parE[1];
.global .align 1 .b8 _ZN34_INTERNAL_799347a3_4_k_cu_a80b5f3d6thrust24THRUST_300001_SM_1000_NS8cuda_cub10par_nosyncE[1];
.global .align 1 .b8 _ZN34_INTERNAL_799347a3_4_k_cu_a80b5f3d6thrust24THRUST_300001_SM_1000_NS6system6detail10sequential3seqE[1];
.global .align 1 .b8 _ZN34_INTERNAL_799347a3_4_k_cu_a80b5f3d6thrust24THRUST_300001_SM_1000_NS12placeholders2_1E[1];
.global .align 1 .b8 _ZN34_INTERNAL_799347a3_4_k_cu_a80b5f3d6thrust24THRUST_300001_SM_1000_NS12placeholders2_2E[1];
.global .align 1 .b8 _ZN34_INTERNAL_799347a3_4_k_cu_a80b5f3d6thrust24THRUST_300001_SM_1000_NS12placeholders2_3E[1];
.global .align 1 .b8 _ZN34_INTERNAL_799347a3_4_k_cu_a80b5f3d6thrust24THRUST_300001_SM_1000_NS12placeholders2_4E[1];
.global .align 1 .b8 _ZN34_INTERNAL_799347a3_4_k_cu_a80b5f3d6thrust24THRUST_300001_SM_1000_NS12placeholders2_5E[1];
.global .align 1 .b8 _ZN34_INTERNAL_799347a3_4_k_cu_a80b5f3d6thrust24THRUST_300001_SM_1000_NS12placeholders2_6E[1];
.global .align 1 .b8 _ZN34_INTERNAL_799347a3_4_k_cu_a80b5f3d6thrust24THRUST_300001_SM_1000_NS12placeholders2_7E[1];
.global .align 1 .b8 _ZN34_INTERNAL_799347a3_4_k_cu_a80b5f3d6thrust24THRUST_300001_SM_1000_NS12placeholders2_8E[1];
.global .align 1 .b8 _ZN34_INTERNAL_799347a3_4_k_cu_a80b5f3d6thrust24THRUST_300001_SM_1000_NS12placeholders2_9E[1];
.global .align 1 .b8 _ZN34_INTERNAL_799347a3_4_k_cu_a80b5f3d6thrust24THRUST_300001_SM_1000_NS12placeholders3_10E[1];
.global .align 1 .b8 _ZN34_INTERNAL_799347a3_4_k_cu_a80b5f3d6thrust24THRUST_300001_SM_1000_NS3seqE[1];

.visible .entry _Z12setup_kernelP17curandStateXORWOWm(
	.param .u64 .ptr .align 1 _Z12setup_kernelP17curandStateXORWOWm_param_0,
	.param .u64 _Z12setup_kernelP17curandStateXORWOWm_param_1
)
{
	.reg .pred 	%p<24>;
	.reg .b32 	%r<413>;
	.reg .b64 	%rd<19>;

	ld.param.u64 	%rd8, [_Z12setup_kernelP17curandStateXORWOWm_param_0];
	ld.param.u64 	%rd9, [_Z12setup_kernelP17curandStateXORWOWm_param_1];
	cvta.to.global.u64 	%rd10, %rd8;
	mov.u32 	%r182, %tid.x;
	mov.u32 	%r183, %ctaid.x;
	mov.u32 	%r184, %ntid.x;
	mad.lo.s32 	%r185, %r183, %r184, %r182;
	cvt.s64.s32 	%rd18, %r185;
	mul.wide.s32 	%rd11, %r185, 48;
	add.s64 	%rd2, %rd10, %rd11;
	cvt.u32.u64 	%r186, %rd9;
	xor.b32  	%r187, %r186, -1429050551;
	mul.lo.s32 	%r188, %r187, 1099087573;
	{ .reg .b32 tmp; mov.b64 {tmp, %r189}, %rd9; }
	xor.b32  	%r190, %r189, -136515619;
	mul.lo.s32 	%r191, %r190, -1703105765;
	add.s32 	%r192, %r188, %r191;
	add.s32 	%r193, %r192, 6615241;
	add.s32 	%r194, %r188, 123456789;
	st.global.v2.u32 	[%rd2], {%r193, %r194};
	xor.b32  	%r195, %r188, 362436069;
	add.s32 	%r196, %r191, 521288629;
	st.global.v2.u32 	[%rd2+8], {%r195, %r196};
	xor.b32  	%r197, %r191, 88675123;
	add.s32 	%r198, %r188, 5783321;
	st.global.v2.u32 	[%rd2+16], {%r197, %r198};
	setp.eq.s32 	%p1, %r185, 0;
	@%p1 bra 	$L__BB0_42;
	mov.b32 	%r319, 0;
$L__BB0_2:
	and.b64  	%rd4, %rd18, 3;
	setp.eq.s64 	%p2, %rd4, 0;
	@%p2 bra 	$L__BB0_41;
	mul.wide.u32 	%rd12, %r319, 3200;
	mov.u64 	%rd13, precalc_xorwow_matrix;
	add.s64 	%rd5, %rd13, %rd12;
	cvt.u32.u64 	%r2, %rd4;
	mov.b32 	%r320, 0;
$L__BB0_4:
	mov.b32 	%r333, 0;
	mov.u32 	%r334, %r333;
	mov.u32 	%r335, %r333;
	mov.u32 	%r336, %r333;
	mov.u32 	%r337, %r333;
	mov.u32 	%r326, %r333;
$L__BB0_5:
	mul.wide.u32 	%rd14, %r326, 4;
	add.s64 	%rd15, %rd2, %rd14;
	ld.global.u32 	%r10, [%rd15+4];
	shl.b32 	%r11, %r326, 5;
	mov.b32 	%r332, 0;
$L__BB0_6:
	.pragma "nounroll";
	shr.u32 	%r203, %r10, %r332;
	and.b32  	%r204, %r203, 1;
	setp.eq.b32 	%p3, %r204, 1;
	not.pred 	%p4, %p3;
	add.s32 	%r205, %r11, %r332;
	mul.lo.s32 	%r206, %r205, 5;
	mul.wide.u32 	%rd16, %r206, 4;
	add.s64 	%rd6, %rd5, %rd16;
	@%p4 bra 	$L__BB0_8;
	ld.global.u32 	%r207, [%rd6];
	xor.b32  	%r337, %r337, %r207;
	ld.global.u32 	%r208, [%rd6+4];
	xor.b32  	%r336, %r336, %r208;
	ld.global.u32 	%r209, [%rd6+8];
	xor.b32  	%r335, %r335, %r209;
	ld.global.u32 	%r210, [%rd6+12];
	xor.b32  	%r334, %r334, %r210;
	ld.global.u32 	%r211, [%rd6+16];
	xor.b32  	%r333, %r333, %r211;
$L__BB0_8:
	and.b32  	%r213, %r203, 2;
	setp.eq.s32 	%p5, %r213, 0;
	@%p5 bra 	$L__BB0_10;
	ld.global.u32 	%r214, [%rd6+20];
	xor.b32  	%r337, %r337, %r214;
	ld.global.u32 	%r215, [%rd6+24];
	xor.b32  	%r336, %r336, %r215;
	ld.global.u32 	%r216, [%rd6+28];
	xor.b32  	%r335, %r335, %r216;
	ld.global.u32 	%r217, [%rd6+32];
	xor.b32  	%r334, %r334, %r217;
	ld.global.u32 	%r218, [%rd6+36];
	xor.b32  	%r333, %r333, %r218;
$L__BB0_10:
	and.b32  	%r220, %r203, 4;
	setp.eq.s32 	%p6, %r220, 0;
	@%p6 bra 	$L__BB0_12;
	ld.global.u32 	%r221, [%rd6+40];
	xor.b32  	%r337, %r337, %r221;
	ld.global.u32 	%r222, [%rd6+44];
	xor.b32  	%r336, %r336, %r222;
	ld.global.u32 	%r223, [%rd6+48];
	xor.b32  	%r335, %r335, %r223;
	ld.global.u32 	%r224, [%rd6+52];
	xor.b32  	%r334, %r334, %r224;
	ld.global.u32 	%r225, [%rd6+56];
	xor.b32  	%r333, %r333, %r225;
$L__BB0_12:
	and.b32  	%r227, %r203, 8;
	setp.eq.s32 	%p7, %r227, 0;
	@%p7 bra 	$L__BB0_14;
	ld.global.u32 	%r228, [%rd6+60];
	xor.b32  	%r337, %r337, %r228;
	ld.global.u32 	%r229, [%rd6+64];
	xor.b32  	%r336, %r336, %r229;
	ld.global.u32 	%r230, [%rd6+68];
	xor.b32  	%r335, %r335, %r230;
	ld.global.u32 	%r231, [%rd6+72];
	xor.b32  	%r334, %r334, %r231;
	ld.global.u32 	%r232, [%rd6+76];
	xor.b32  	%r333, %r333, %r232;
$L__BB0_14:
	and.b32  	%r234, %r203, 16;
	setp.eq.s32 	%p8, %r234, 0;
	@%p8 bra 	$L__BB0_16;
	ld.global.u32 	%r235, [%rd6+80];
	xor.b32  	%r337, %r337, %r235;
	ld.global.u32 	%r236, [%rd6+84];
	xor.b32  	%r336, %r336, %r236;
	ld.global.u32 	%r237, [%rd6+88];
	xor.b32  	%r335, %r335, %r237;
	ld.global.u32 	%r238, [%rd6+92];
	xor.b32  	%r334, %r334, %r238;
	ld.global.u32 	%r239, [%rd6+96];
	xor.b32  	%r333, %r333, %r239;
$L__BB0_16:
	and.b32  	%r241, %r203, 32;
	setp.eq.s32 	%p9, %r241, 0;
	@%p9 bra 	$L__BB0_18;
	ld.global.u32 	%r242, [%rd6+100];
	xor.b32  	%r337, %r337, %r242;
	ld.global.u32 	%r243, [%rd6+104];
	xor.b32  	%r336, %r336, %r243;
	ld.global.u32 	%r244, [%rd6+108];
	xor.b32  	%r335, %r335, %r244;
	ld.global.u32 	%r245, [%rd6+112];
	xor.b32  	%r334, %r334, %r245;
	ld.global.u32 	%r246, [%rd6+116];
	xor.b32  	%r333, %r333, %r246;
$L__BB0_18:
	and.b32  	%r248, %r203, 64;
	setp.eq.s32 	%p10, %r248, 0;
	@%p10 bra 	$L__BB0_20;
	ld.global.u32 	%r249, [%rd6+120];
	xor.b32  	%r337, %r337, %r249;
	ld.global.u32 	%r250, [%rd6+124];
	xor.b32  	%r336, %r336, %r250;
	ld.global.u32 	%r251, [%rd6+128];
	xor.b32  	%r335, %r335, %r251;
	ld.global.u32 	%r252, [%rd6+132];
	xor.b32  	%r334, %r334, %r252;
	ld.global.u32 	%r253, [%rd6+136];
	xor.b32  	%r333, %r333, %r253;
$L__BB0_20:
	and.b32  	%r255, %r203, 128;
	setp.eq.s32 	%p11, %r255, 0;
	@%p11 bra 	$L__BB0_22;
	ld.global.u32 	%r256, [%rd6+140];
	xor.b32  	%r337, %r337, %r256;
	ld.global.u32 	%r257, [%rd6+144];
	xor.b32  	%r336, %r336, %r257;
	ld.global.u32 	%r258, [%rd6+148];
	xor.b32  	%r335, %r335, %r258;
	ld.global.u32 	%r259, [%rd6+152];
	xor.b32  	%r334, %r334, %r259;
	ld.global.u32 	%r260, [%rd6+156];
	xor.b32  	%r333, %r333, %r260;
$L__BB0_22:
	and.b32  	%r262, %r203, 256;
	setp.eq.s32 	%p12, %r262, 0;
	@%p12 bra 	$L__BB0_24;
	ld.global.u32 	%r263, [%rd6+160];
	xor.b32  	%r337, %r337, %r263;
	ld.global.u32 	%r264, [%rd6+164];
	xor.b32  	%r336, %r336, %r264;
	ld.global.u32 	%r265, [%rd6+168];
	xor.b32  	%r335, %r335, %r265;
	ld.global.u32 	%r266, [%rd6+172];
	xor.b32  	%r334, %r334, %r266;
	ld.global.u32 	%r267, [%rd6+176];
	xor.b32  	%r333, %r333, %r267;
$L__BB0_24:
	and.b32  	%r269, %r203, 512;
	setp.eq.s32 	%p13, %r269, 0;
	@%p13 bra 	$L__BB0_26;
	ld.global.u32 	%r270, [%rd6+180];
	xor.b32  	%r337, %r337, %r270;
	ld.global.u32 	%r271, [%rd6+184];
	xor.b32  	%r336, %r336, %r271;
	ld.global.u32 	%r272, [%rd6+188];
	xor.b32  	%r335, %r335, %r272;
	ld.global.u32 	%r273, [%rd6+192];
	xor.b32  	%r334, %r334, %r273;
	ld.global.u32 	%r274, [%rd6+196];
	xor.b32  	%r333, %r333, %r274;
$L__BB0_26:
	and.b32  	%r276, %r203, 1024;
	setp.eq.s32 	%p14, %r276, 0;
	@%p14 bra 	$L__BB0_28;
	ld.global.u32 	%r277, [%rd6+200];
	xor.b32  	%r337, %r337, %r277;
	ld.global.u32 	%r278, [%rd6+204];
	xor.b32  	%r336, %r336, %r278;
	ld.global.u32 	%r279, [%rd6+208];
	xor.b32  	%r335, %r335, %r279;
	ld.global.u32 	%r280, [%rd6+212];
	xor.b32  	%r334, %r334, %r280;
	ld.global.u32 	%r281, [%rd6+216];
	xor.b32  	%r333, %r333, %r281;
$L__BB0_28:
	and.b32  	%r283, %r203, 2048;
	setp.eq.s32 	%p15, %r283, 0;
	@%p15 bra 	$L__BB0_30;
	ld.global.u32 	%r284, [%rd6+220];
	xor.b32  	%r337, %r337, %r284;
	ld.global.u32 	%r285, [%rd6+224];
	xor.b32  	%r336, %r336, %r285;
	ld.global.u32 	%r286, [%rd6+228];
	xor.b32  	%r335, %r335, %r286;
	ld.global.u32 	%r287, [%rd6+232];
	xor.b32  	%r334, %r334, %r287;
	ld.global.u32 	%r288, [%rd6+236];
	xor.b32  	%r333, %r333, %r288;
$L__BB0_30:
	and.b32  	%r290, %r203, 4096;
	setp.eq.s32 	%p16, %r290, 0;
	@%p16 bra 	$L__BB0_32;
	ld.global.u32 	%r291, [%rd6+240];
	xor.b32  	%r337, %r337, %r291;
	ld.global.u32 	%r292, [%rd6+244];
	xor.b32  	%r336, %r336, %r292;
	ld.global.u32 	%r293, [%rd6+248];
	xor.b32  	%r335, %r335, %r293;
	ld.global.u32 	%r294, [%rd6+252];
	xor.b32  	%r334, %r334, %r294;
	ld.global.u32 	%r295, [%rd6+256];
	xor.b32  	%r333, %r333, %r295;
$L__BB0_32:
	and.b32  	%r297, %r203, 8192;
	setp.eq.s32 	%p17, %r297, 0;
	@%p17 bra 	$L__BB0_34;
	ld.global.u32 	%r298, [%rd6+260];
	xor.b32  	%r337, %r337, %r298;
	ld.global.u32 	%r299, [%rd6+264];
	xor.b32  	%r336, %r336, %r299;
	ld.global.u32 	%r300, [%rd6+268];
	xor.b32  	%r335, %r335, %r300;
	ld.global.u32 	%r301, [%rd6+272];
	xor.b32  	%r334, %r334, %r301;
	ld.global.u32 	%r302, [%rd6+276];
	xor.b32  	%r333, %r333, %r302;
$L__BB0_34:
	and.b32  	%r304, %r203, 16384;
	setp.eq.s32 	%p18, %r304, 0;
	@%p18 bra 	$L__BB0_36;
	ld.global.u32 	%r305, [%rd6+280];
	xor.b32  	%r337, %r337, %r305;
	ld.global.u32 	%r306, [%rd6+284];
	xor.b32  	%r336, %r336, %r306;
	ld.global.u32 	%r307, [%rd6+288];
	xor.b32  	%r335, %r335, %r307;
	ld.global.u32 	%r308, [%rd6+292];
	xor.b32  	%r334, %r334, %r308;
	ld.global.u32 	%r309, [%rd6+296];
	xor.b32  	%r333, %r333, %r309;
$L__BB0_36:
	and.b32  	%r311, %r203, 32768;
	setp.eq.s32 	%p19, %r311, 0;
	@%p19 bra 	$L__BB0_38;
	ld.global.u32 	%r312, [%rd6+300];
	xor.b32  	%r337, %r337, %r312;
	ld.global.u32 	%r313, [%rd6+304];
	xor.b32  	%r336, %r336, %r313;
	ld.global.u32 	%r314, [%rd6+308];
	xor.b32  	%r335, %r335, %r314;
	ld.global.u32 	%r315, [%rd6+312];
	xor.b32  	%r334, %r334, %r315;
	ld.global.u32 	%r316, [%rd6+316];
	xor.b32  	%r333, %r333, %r316;
$L__BB0_38:
	add.s32 	%r332, %r332, 16;
	setp.ne.s32 	%p20, %r332, 32;
	@%p20 bra 	$L__BB0_6;
	mad.lo.s32 	%r317, %r326, -31, %r11;
	add.s32 	%r326, %r317, 1;
	setp.ne.s32 	%p21, %r326, 5;
	@%p21 bra 	$L__BB0_5;
	st.global.u32 	[%rd2+4], %r337;
	st.global.u32 	[%rd2+8], %r336;
	st.global.u32 	[%rd2+12], %r335;
	st.global.u32 	[%rd2+16], %r334;
	st.global.u32 	[%rd2+20], %r333;
	add.s32 	%r320, %r320, 1;
	setp.lt.u32 	%p22, %r320, %r2;
	@%p22 bra 	$L__BB0_4;
$L__BB0_41:
	shr.u64 	%rd7, %rd18, 2;
	add.s32 	%r319, %r319, 1;
	setp.gt.u64 	%p23, %rd18, 3;
	mov.u64 	%rd18, %rd7;
	@%p23 bra 	$L__BB0_2;
$L__BB0_42:
	mov.b32 	%r318, 0;
	st.global.v2.u32 	[%rd2+24], {%r318, %r318};
	st.global.u32 	[%rd2+32], %r318;
	mov.b64 	%rd17, 0;
	st.global.u64 	[%rd2+40], %rd17;
	ret;

}
	// .globl	_Z6gpu_GAP17curandStateXORWOWPdS1_iii
.visible .entry _Z6gpu_GAP17curandStateXORWOWPdS1_iii(
	.param .u64 .ptr .align 1 _Z6gpu_GAP17curandStateXORWOWPdS1_iii_param_0,
	.param .u64 .ptr .align 1 _Z6gpu_GAP17curandStateXORWOWPdS1_iii_param_1,
	.param .u64 .ptr .align 1 _Z6gpu_GAP17curandStateXORWOWPdS1_iii_param_2,
	.param .u32 _Z6gpu_GAP17curandStateXORWOWPdS1_iii_param_3,
	.param .u32 _Z6gpu_GAP17curandStateXORWOWPdS1_iii_param_4,
	.param .u32 _Z6gpu_GAP17curandStateXORWOWPdS1_iii_param_5
)
{
	.reg .pred 	%p<167>;
	.reg .b32 	%r<958>;
	.reg .b32 	%f<75>;
	.reg .b64 	%rd<162>;
	.reg .b64 	%fd<372>;
	// demoted variable
	.shared .align 8 .b8 _ZZ6gpu_GAP17curandStateXORWOWPdS1_iiiE9islandPop[20480];
	// demoted variable
	.shared .align 8 .b8 _ZZ6gpu_GAP17curandStateXORWOWPdS1_iiiE13islandFitness[2048];
	// demoted variable
	.shared .align 8 .b8 _ZZ6gpu_GAP17curandStateXORWOWPdS1_iiiE12islandParent[20480];
	ld.param.u64 	%rd6, [_Z6gpu_GAP17curandStateXORWOWPdS1_iii_param_1];
	ld.param.u64 	%rd5, [_Z6gpu_GAP17curandStateXORWOWPdS1_iii_param_2];
	ld.param.u32 	%r294, [_Z6gpu_GAP17curandStateXORWOWPdS1_iii_param_4];
	cvta.to.global.u64 	%rd1, %rd6;
	mov.u32 	%r1, %ctaid.x;
	mov.u32 	%r2, %ntid.x;
	mov.u32 	%r3, %tid.x;
	mad.lo.s32 	%r4, %r1, %r2, %r3;
	setp.eq.s32 	%p1, %r294, 0;
	@%p1 bra 	$L__BB1_13;
	mul.lo.s32 	%r5, %r294, %r4;
	mul.lo.s32 	%r6, %r294, %r3;
	add.s32 	%r297, %r294, -1;
	and.b32  	%r7, %r294, 15;
	setp.lt.u32 	%p2, %r297, 15;
	mov.b32 	%r832, 0;
	@%p2 bra 	$L__BB1_4;
	and.b32  	%r832, %r294, -16;
	mov.b32 	%r830, 0;
$L__BB1_3:
	.pragma "nounroll";
	add.s32 	%r299, %r830, %r5;
	mul.wide.u32 	%rd7, %r299, 8;
	add.s64 	%rd8, %rd1, %rd7;
	ld.global.f64 	%fd68, [%rd8];
	add.s32 	%r300, %r830, %r6;
	shl.b32 	%r301, %r300, 3;
	mov.u32 	%r302, _ZZ6gpu_GAP17curandStateXORWOWPdS1_iiiE9islandPop;
	add.s32 	%r303, %r302, %r301;
	st.shared.f64 	[%r303], %fd68;
	add.s32 	%r304, %r299, 1;
	mul.wide.u32 	%rd9, %r304, 8;
	add.s64 	%rd10, %rd1, %rd9;
	ld.global.f64 	%fd69, [%rd10];
	st.shared.f64 	[%r303+8], %fd69;
	add.s32 	%r305, %r299, 2;
	mul.wide.u32 	%rd11, %r305, 8;
	add.s64 	%rd12, %rd1, %rd11;
	ld.global.f64 	%fd70, [%rd12];
	st.shared.f64 	[%r303+16], %fd70;
	add.s32 	%r306, %r299, 3;
	mul.wide.u32 	%rd13, %r306, 8;
	add.s64 	%rd14, %rd1, %rd13;
	ld.global.f64 	%fd71, [%rd14];
	st.shared.f64 	[%r303+24], %fd71;
	add.s32 	%r307, %r299, 4;
	mul.wide.u32 	%rd15, %r307, 8;
	add.s64 	%rd16, %rd1, %rd15;
	ld.global.f64 	%fd72, [%rd16];
	st.shared.f64 	[%r303+32], %fd72;
	add.s32 	%r308, %r299, 5;
	mul.wide.u32 	%rd17, %r308, 8;
	add.s64 	%rd18, %rd1, %rd17;
	ld.global.f64 	%fd73, [%rd18];
	st.shared.f64 	[%r303+40], %fd73;
	add.s32 	%r309, %r299, 6;
	mul.wide.u32 	%rd19, %r309, 8;
	add.s64 	%rd20, %rd1, %rd19;
	ld.global.f64 	%fd74, [%rd20];
	st.shared.f64 	[%r303+48], %fd74;
	add.s32 	%r310, %r299, 7;
	mul.wide.u32 	%rd21, %r310, 8;
	add.s64 	%rd22, %rd1, %rd21;
	ld.global.f64 	%fd75, [%rd22];
	st.shared.f64 	[%r303+56], %fd75;
	add.s32 	%r311, %r299, 8;
	mul.wide.u32 	%rd23, %r311, 8;
	add.s64 	%rd24, %rd1, %rd23;
	ld.global.f64 	%fd76, [%rd24];
	st.shared.f64 	[%r303+64], %fd76;
	add.s32 	%r312, %r299, 9;
	mul.wide.u32 	%rd25, %r312, 8;
	add.s64 	%rd26, %rd1, %rd25;
	ld.global.f64 	%fd77, [%rd26];
	st.shared.f64 	[%r303+72], %fd77;
	add.s32 	%r313, %r299, 10;
	mul.wide.u32 	%rd27, %r313, 8;
	add.s64 	%rd28, %rd1, %rd27;
	ld.global.f64 	%fd78, [%rd28];
	st.shared.f64 	[%r303+80], %fd78;
	add.s32 	%r314, %r299, 11;
	mul.wide.u32 	%rd29, %r314, 8;
	add.s64 	%rd30, %rd1, %rd29;
	ld.global.f64 	%fd79, [%rd30];
	st.shared.f64 	[%r303+88], %fd79;
	add.s32 	%r315, %r299, 12;
	mul.wide.u32 	%rd31, %r315, 8;
	add.s64 	%rd32, %rd1, %rd31;
	ld.global.f64 	%fd80, [%rd32];
	st.shared.f64 	[%r303+96], %fd80;
	add.s32 	%r316, %r299, 13;
	mul.wide.u32 	%rd33, %r316, 8;
	add.s64 	%rd34, %rd1, %rd33;
	ld.global.f64 	%fd81, [%rd34];
	st.shared.f64 	[%r303+104], %fd81;
	add.s32 	%r317, %r299, 14;
	mul.wide.u32 	%rd35, %r317, 8;
	add.s64 	%rd36, %rd1, %rd35;
	ld.global.f64 	%fd82, [%rd36];
	st.shared.f64 	[%r303+112], %fd82;
	add.s32 	%r318, %r299, 15;
	mul.wide.u32 	%rd37, %r318, 8;
	add.s64 	%rd38, %rd1, %rd37;
	ld.global.f64 	%fd83, [%rd38];
	st.shared.f64 	[%r303+120], %fd83;
	add.s32 	%r830, %r830, 16;
	setp.ne.s32 	%p3, %r830, %r832;
	@%p3 bra 	$L__BB1_3;
$L__BB1_4:
	setp.eq.s32 	%p4, %r7, 0;
	@%p4 bra 	$L__BB1_13;
	and.b32  	%r12, %r294, 7;
	setp.lt.u32 	%p5, %r7, 8;
	@%p5 bra 	$L__BB1_7;
	add.s32 	%r319, %r832, %r5;
	mul.wide.u32 	%rd39, %r319, 8;
	add.s64 	%rd40, %rd1, %rd39;
	ld.global.f64 	%fd84, [%rd40];
	add.s32 	%r320, %r832, %r6;
	shl.b32 	%r321, %r320, 3;
	mov.u32 	%r322, _ZZ6gpu_GAP17curandStateXORWOWPdS1_iiiE9islandPop;
	add.s32 	%r323, %r322, %r321;
	st.shared.f64 	[%r323], %fd84;
	add.s32 	%r324, %r319, 1;
	mul.wide.u32 	%rd41, %r324, 8;
	add.s64 	%rd42, %rd1, %rd41;
	ld.global.f64 	%fd85, [%rd42];
	st.shared.f64 	[%r323+8], %fd85;
	add.s32 	%r325, %r319, 2;
	mul.wide.u32 	%rd43, %r325, 8;
	add.s64 	%rd44, %rd1, %rd43;
	ld.global.f64 	%fd86, [%rd44];
	st.shared.f64 	[%r323+16], %fd86;
	add.s32 	%r326, %r319, 3;
	mul.wide.u32 	%rd45, %r326, 8;
	add.s64 	%rd46, %rd1, %rd45;
	ld.global.f64 	%fd87, [%rd46];
	st.shared.f64 	[%r323+24], %fd87;
	add.s32 	%r327, %r319, 4;
	mul.wide.u32 	%rd47, %r327, 8;
	add.s64 	%rd48, %rd1, %rd47;
	ld.global.f64 	%fd88, [%rd48];
	st.shared.f64 	[%r323+32], %fd88;
	add.s32 	%r328, %r319, 5;
	mul.wide.u32 	%rd49, %r328, 8;
	add.s64 	%rd50, %rd1, %rd49;
	ld.global.f64 	%fd89, [%rd50];
	st.shared.f64 	[%r323+40], %fd89;
	add.s32 	%r329, %r319, 6;
	mul.wide.u32 	%rd51, %r329, 8;
	add.s64 	%rd52, %rd1, %rd51;
	ld.global.f64 	%fd90, [%rd52];
	st.shared.f64 	[%r323+48], %fd90;
	add.s32 	%r330, %r319, 7;
	mul.wide.u32 	%rd53, %r330, 8;
	add.s64 	%rd54, %rd1, %rd53;
	ld.global.f64 	%fd91, [%rd54];
	st.shared.f64 	[%r323+56], %fd91;
	add.s32 	%r832, %r832, 8;
$L__BB1_7:
	setp.eq.s32 	%p6, %r12, 0;
	@%p6 bra 	$L__BB1_13;
	and.b32  	%r15, %r294, 3;
	setp.lt.u32 	%p7, %r12, 4;
	@%p7 bra 	$L__BB1_10;
	add.s32 	%r331, %r832, %r5;
	mul.wide.u32 	%rd55, %r331, 8;
	add.s64 	%rd56, %rd1, %rd55;
	ld.global.f64 	%fd92, [%rd56];
	add.s32 	%r332, %r832, %r6;
	shl.b32 	%r333, %r332, 3;
	mov.u32 	%r334, _ZZ6gpu_GAP17curandStateXORWOWPdS1_iiiE9islandPop;
	add.s32 	%r335, %r334, %r333;
	st.shared.f64 	[%r335], %fd92;
	add.s32 	%r336, %r331, 1;
	mul.wide.u32 	%rd57, %r336, 8;
	add.s64 	%rd58, %rd1, %rd57;
	ld.global.f64 	%fd93, [%rd58];
	st.shared.f64 	[%r335+8], %fd93;
	add.s32 	%r337, %r331, 2;
	mul.wide.u32 	%rd59, %r337, 8;
	add.s64 	%rd60, %rd1, %rd59;
	ld.global.f64 	%fd94, [%rd60];
	st.shared.f64 	[%r335+16], %fd94;
	add.s32 	%r338, %r331, 3;
	mul.wide.u32 	%rd61, %r338, 8;
	add.s64 	%rd62, %rd1, %rd61;
	ld.global.f64 	%fd95, [%rd62];
	st.shared.f64 	[%r335+24], %fd95;
	add.s32 	%r832, %r832, 4;
$L__BB1_10:
	setp.eq.s32 	%p8, %r15, 0;
	@%p8 bra 	$L__BB1_13;
	add.s32 	%r339, %r832, %r6;
	shl.b32 	%r340, %r339, 3;
	mov.u32 	%r341, _ZZ6gpu_GAP17curandStateXORWOWPdS1_iiiE9islandPop;
	add.s32 	%r836, %r341, %r340;
	add.s32 	%r835, %r832, %r5;
	neg.s32 	%r834, %r15;
$L__BB1_12:
	.pragma "nounroll";
	mul.wide.u32 	%rd63, %r835, 8;
	add.s64 	%rd64, %rd1, %rd63;
	ld.global.f64 	%fd96, [%rd64];
	st.shared.f64 	[%r836], %fd96;
	add.s32 	%r836, %r836, 8;
	add.s32 	%r835, %r835, 1;
	add.s32 	%r834, %r834, 1;
	setp.ne.s32 	%p9, %r834, 0;
	@%p9 bra 	$L__BB1_12;
$L__BB1_13:
	ld.param.u32 	%r828, [_Z6gpu_GAP17curandStateXORWOWPdS1_iii_param_5];
	bar.sync 	0;
	setp.ne.s32 	%p10, %r828, 10000;
	cvta.to.global.u64 	%rd65, %rd5;
	mul.wide.s32 	%rd66, %r4, 8;
	add.s64 	%rd2, %rd65, %rd66;
	shl.b32 	%r342, %r3, 3;
	mov.u32 	%r343, _ZZ6gpu_GAP17curandStateXORWOWPdS1_iiiE13islandFitness;
	add.s32 	%r27, %r343, %r342;
	@%p10 bra 	$L__BB1_179;
	setp.eq.s32 	%p11, %r294, 0;
	@%p11 bra 	$L__BB1_27;
	mul.lo.s32 	%r28, %r294, %r3;
	ld.shared.f64 	%fd350, [%r27];
	add.s32 	%r345, %r294, -1;
	and.b32  	%r29, %r294, 7;
	setp.lt.u32 	%p12, %r345, 7;
	mov.b32 	%r840, 0;
	@%p12 bra 	$L__BB1_18;
	and.b32  	%r840, %r294, -8;
	neg.s32 	%r838, %r840;
	shl.b32 	%r346, %r28, 3;
	mov.u32 	%r347, _ZZ6gpu_GAP17curandStateXORWOWPdS1_iiiE9islandPop;
	add.s32 	%r348, %r346, %r347;
	add.s32 	%r837, %r348, 32;
$L__BB1_17:
	.pragma "nounroll";
	ld.shared.f64 	%fd99, [%r837+-32];
	fma.rn.f64 	%fd100, %fd99, %fd99, %fd350;
	ld.shared.f64 	%fd101, [%r837+-24];
	fma.rn.f64 	%fd102, %fd101, %fd101, %fd100;
	ld.shared.f64 	%fd103, [%r837+-16];
	fma.rn.f64 	%fd104, %fd103, %fd103, %fd102;
	ld.shared.f64 	%fd105, [%r837+-8];
	fma.rn.f64 	%fd106, %fd105, %fd105, %fd104;
	ld.shared.f64 	%fd107, [%r837];
	fma.rn.f64 	%fd108, %fd107, %fd107, %fd106;
	ld.shared.f64 	%fd109, [%r837+8];
	fma.rn.f64 	%fd110, %fd109, %fd109, %fd108;
	ld.shared.f64 	%fd111, [%r837+16];
	fma.rn.f64 	%fd112, %fd111, %fd111, %fd110;
	ld.shared.f64 	%fd113, [%r837+24];
	fma.rn.f64 	%fd350, %fd113, %fd113, %fd112;
	add.s32 	%r838, %r838, 8;
	add.s32 	%r837, %r837, 64;
	setp.eq.s32 	%p13, %r838, 0;
	@%p13 bra 	$L__BB1_18;
	bra.uni 	$L__BB1_17;
$L__BB1_18:
	setp.eq.s32 	%p14, %r29, 0;
	@%p14 bra 	$L__BB1_26;
	and.b32  	%r38, %r294, 3;
	setp.lt.u32 	%p15, %r29, 4;
	@%p15 bra 	$L__BB1_21;
	add.s32 	%r349, %r840, %r28;
	shl.b32 	%r350, %r349, 3;
	mov.u32 	%r351, _ZZ6gpu_GAP17curandStateXORWOWPdS1_iiiE9islandPop;
	add.s32 	%r352, %r351, %r350;
	ld.shared.f64 	%fd115, [%r352];
	fma.rn.f64 	%fd116, %fd115, %fd115, %fd350;
	ld.shared.f64 	%fd117, [%r352+8];
	fma.rn.f64 	%fd118, %fd117, %fd117, %fd116;
	ld.shared.f64 	%fd119, [%r352+16];
	fma.rn.f64 	%fd120, %fd119, %fd119, %fd118;
	ld.shared.f64 	%fd121, [%r352+24];
	fma.rn.f64 	%fd350, %fd121, %fd121, %fd120;
	add.s32 	%r840, %r840, 4;
$L__BB1_21:
	setp.eq.s32 	%p16, %r38, 0;
	@%p16 bra 	$L__BB1_26;
	setp.eq.s32 	%p17, %r38, 1;
	@%p17 bra 	$L__BB1_24;
	add.s32 	%r353, %r840, %r28;
	shl.b32 	%r354, %r353, 3;
	mov.u32 	%r355, _ZZ6gpu_GAP17curandStateXORWOWPdS1_iiiE9islandPop;
	add.s32 	%r356, %r355, %r354;
	ld.shared.f64 	%fd123, [%r356];
	fma.rn.f64 	%fd124, %fd123, %fd123, %fd350;
	ld.shared.f64 	%fd125, [%r356+8];
	fma.rn.f64 	%fd350, %fd125, %fd125, %fd124;
	add.s32 	%r840, %r840, 2;
$L__BB1_24:
	and.b32  	%r357, %r294, 1;
	setp.eq.b32 	%p18, %r357, 1;
	not.pred 	%p19, %p18;
	@%p19 bra 	$L__BB1_26;
	add.s32 	%r358, %r840, %r28;
	shl.b32 	%r359, %r358, 3;
	mov.u32 	%r360, _ZZ6gpu_GAP17curandStateXORWOWPdS1_iiiE9islandPop;
	add.s32 	%r361, %r360, %r359;
	ld.shared.f64 	%fd126, [%r361];
	fma.rn.f64 	%fd350, %fd126, %fd126, %fd350;
$L__BB1_26:
	st.shared.f64 	[%r27], %fd350;
$L__BB1_27:
	ld.param.u32 	%r829, [_Z6gpu_GAP17curandStateXORWOWPdS1_iii_param_5];
	ld.param.u64 	%rd161, [_Z6gpu_GAP17curandStateXORWOWPdS1_iii_param_0];
	bar.sync 	0;
	mul.hi.s32 	%r362, %r829, 1717986919;
	shr.u32 	%r363, %r362, 31;
	shr.s32 	%r364, %r362, 1;
	add.s32 	%r365, %r364, %r363;
	mul.lo.s32 	%r366, %r365, 5;
	sub.s32 	%r43, %r829, %r366;
	cvta.to.global.u64 	%rd67, %rd161;
	mul.wide.s32 	%rd68, %r4, 48;
	add.s64 	%rd3, %rd67, %rd68;
	ld.global.v2.u32 	{%r367, %r368}, [%rd3];
	ld.global.v2.u32 	{%r369, %r370}, [%rd3+16];
	ld.global.v2.u32 	{%r371, %r372}, [%rd3+8];
	shr.u32 	%r373, %r368, 2;
	xor.b32  	%r374, %r373, %r368;
	shl.b32 	%r375, %r370, 4;
	shl.b32 	%r376, %r374, 1;
	xor.b32  	%r377, %r376, %r375;
	xor.b32  	%r378, %r377, %r374;
	xor.b32  	%r379, %r378, %r370;
	add.s32 	%r380, %r367, %r379;
	add.s32 	%r381, %r380, 362437;
	cvt.rn.f32.u32 	%f1, %r381;
	fma.rn.f32 	%f2, %f1, 0f2F800000, 0f2F000000;
	cvt.f64.f32 	%fd127, %f2;
	mul.f64 	%fd128, %fd127, 0d403FFFFFEF39085F;
	cvt.rn.f32.f64 	%f3, %fd128;
	cvt.rzi.f32.f32 	%f4, %f3;
	cvt.rzi.s32.f32 	%r44, %f4;
	shr.u32 	%r382, %r371, 2;
	xor.b32  	%r383, %r382, %r371;
	shl.b32 	%r384, %r379, 4;
	shl.b32 	%r385, %r383, 1;
	xor.b32  	%r386, %r385, %r384;
	xor.b32  	%r387, %r386, %r383;
	xor.b32  	%r388, %r387, %r379;
	add.s32 	%r389, %r367, %r388;
	add.s32 	%r390, %r389, 724874;
	cvt.rn.f32.u32 	%f5, %r390;
	fma.rn.f32 	%f6, %f5, 0f2F800000, 0f2F000000;
	cvt.f64.f32 	%fd129, %f6;
	mul.f64 	%fd130, %fd129, 0d403FFFFFEF39085F;
	cvt.rn.f32.f64 	%f7, %fd130;
	cvt.rzi.f32.f32 	%f8, %f7;
	cvt.rzi.s32.f32 	%r842, %f8;
	shr.u32 	%r391, %r372, 2;
	xor.b32  	%r392, %r391, %r372;
	shl.b32 	%r393, %r388, 4;
	shl.b32 	%r394, %r392, 1;
	xor.b32  	%r395, %r394, %r393;
	xor.b32  	%r396, %r395, %r392;
	xor.b32  	%r397, %r396, %r388;
	add.s32 	%r398, %r367, %r397;
	add.s32 	%r399, %r398, 1087311;
	cvt.rn.f32.u32 	%f9, %r399;
	fma.rn.f32 	%f10, %f9, 0f2F800000, 0f2F000000;
	cvt.f64.f32 	%fd131, %f10;
	mul.f64 	%fd132, %fd131, 0d403FFFFFEF39085F;
	cvt.rn.f32.f64 	%f11, %fd132;
	cvt.rzi.f32.f32 	%f12, %f11;
	cvt.rzi.s32.f32 	%r46, %f12;
	shr.u32 	%r400, %r369, 2;
	xor.b32  	%r401, %r400, %r369;
	shl.b32 	%r402, %r397, 4;
	shl.b32 	%r403, %r401, 1;
	xor.b32  	%r404, %r403, %r402;
	xor.b32  	%r405, %r404, %r401;
	xor.b32  	%r406, %r405, %r397;
	add.s32 	%r407, %r367, %r406;
	add.s32 	%r408, %r407, 1449748;
	cvt.rn.f32.u32 	%f13, %r408;
	fma.rn.f32 	%f14, %f13, 0f2F800000, 0f2F000000;
	cvt.f64.f32 	%fd133, %f14;
	mul.f64 	%fd134, %fd133, 0d403FFFFFEF39085F;
	cvt.rn.f32.f64 	%f15, %fd134;
	cvt.rzi.f32.f32 	%f16, %f15;
	cvt.rzi.s32.f32 	%r47, %f16;
	shr.u32 	%r409, %r370, 2;
	xor.b32  	%r410, %r409, %r370;
	shl.b32 	%r411, %r406, 4;
	shl.b32 	%r412, %r410, 1;
	xor.b32  	%r413, %r412, %r411;
	xor.b32  	%r414, %r413, %r410;
	xor.b32  	%r415, %r414, %r406;
	add.s32 	%r416, %r367, %r415;
	add.s32 	%r417, %r416, 1812185;
	cvt.rn.f32.u32 	%f17, %r417;
	fma.rn.f32 	%f18, %f17, 0f2F800000, 0f2F000000;
	cvt.f64.f32 	%fd135, %f18;
	mul.f64 	%fd136, %fd135, 0d403FFFFFEF39085F;
	cvt.rn.f32.f64 	%f19, %fd136;
	cvt.rzi.f32.f32 	%f20, %f19;
	cvt.rzi.s32.f32 	%r48, %f20;
	shr.u32 	%r418, %r379, 2;
	xor.b32  	%r419, %r418, %r379;
	shl.b32 	%r420, %r415, 4;
	shl.b32 	%r421, %r419, 1;
	xor.b32  	%r422, %r421, %r420;
	xor.b32  	%r423, %r422, %r419;
	xor.b32  	%r424, %r423, %r415;
	add.s32 	%r425, %r367, 2174622;
	add.s32 	%r426, %r424, %r425;
	cvt.rn.f32.u32 	%f21, %r426;
	fma.rn.f32 	%f22, %f21, 0f2F800000, 0f2F000000;
	cvt.f64.f32 	%fd137, %f22;
	mul.f64 	%fd138, %fd137, 0d403FFFFFEF39085F;
	cvt.rn.f32.f64 	%f23, %fd138;
	cvt.rzi.f32.f32 	%f24, %f23;
	cvt.rzi.s32.f32 	%r49, %f24;
	st.global.v2.u32 	[%rd3+8], {%r397, %r406};
	st.global.v2.u32 	[%rd3+16], {%r415, %r424};
	st.global.v2.u32 	[%rd3], {%r425, %r388};
	shl.b32 	%r427, %r44, 3;
	add.s32 	%r429, %r343, %r427;
	ld.shared.f64 	%fd14, [%r429];
	cvt.rn.f32.f64 	%f25, %fd14;
	abs.f32 	%f26, %f25;
	cvt.f64.f32 	%fd139, %f26;
	min.f64 	%fd15, %fd139, 0d7FEFFFFFFFFFFFFF;
	shl.b32 	%r430, %r842, 3;
	add.s32 	%r431, %r343, %r430;
	ld.shared.f64 	%fd16, [%r431];
	cvt.rn.f32.f64 	%f27, %fd16;
	abs.f32 	%f28, %f27;
	cvt.f64.f32 	%fd351, %f28;
	setp.gt.f64 	%p20, %fd15, %fd351;
	@%p20 bra 	$L__BB1_29;
	setp.eq.f64 	%p21, %fd15, %fd351;
	setp.gt.f64 	%p22, %fd16, 0d0000000000000000;
	setp.lt.f64 	%p23, %fd14, 0d0000000000000000;
	selp.b32 	%r432, %r842, %r44, %p23;
	selp.b32 	%r433, %r432, %r44, %p22;
	selp.b32 	%r842, %r433, %r44, %p21;
	mov.f64 	%fd351, %fd15;
$L__BB1_29:
	shl.b32 	%r434, %r46, 3;
	add.s32 	%r436, %r343, %r434;
	ld.shared.f64 	%fd19, [%r436];
	cvt.rn.f32.f64 	%f29, %fd19;
	abs.f32 	%f30, %f29;
	cvt.f64.f32 	%fd352, %f30;
	setp.gt.f64 	%p24, %fd351, %fd352;
	mov.u32 	%r843, %r46;
	@%p24 bra 	$L__BB1_33;
	setp.neu.f64 	%p25, %fd351, %fd352;
	setp.leu.f64 	%p26, %fd19, 0d0000000000000000;
	or.pred  	%p27, %p25, %p26;
	mov.u32 	%r843, %r842;
	mov.f64 	%fd352, %fd351;
	@%p27 bra 	$L__BB1_33;
	shl.b32 	%r437, %r842, 3;
	add.s32 	%r439, %r343, %r437;
	ld.shared.f64 	%fd140, [%r439];
	setp.geu.f64 	%p28, %fd140, 0d0000000000000000;
	mov.u32 	%r843, %r842;
	mov.f64 	%fd352, %fd351;
	@%p28 bra 	$L__BB1_33;
	mov.u32 	%r843, %r46;
	mov.f64 	%fd352, %fd351;
$L__BB1_33:
	shl.b32 	%r440, %r47, 3;
	add.s32 	%r442, %r343, %r440;
	ld.shared.f64 	%fd22, [%r442];
	cvt.rn.f32.f64 	%f31, %fd22;
	abs.f32 	%f32, %f31;
	cvt.f64.f32 	%fd353, %f32;
	setp.gt.f64 	%p29, %fd352, %fd353;
	mov.u32 	%r844, %r47;
	@%p29 bra 	$L__BB1_37;
	setp.neu.f64 	%p30, %fd352, %fd353;
	setp.leu.f64 	%p31, %fd22, 0d0000000000000000;
	or.pred  	%p32, %p30, %p31;
	mov.u32 	%r844, %r843;
	mov.f64 	%fd353, %fd352;
	@%p32 bra 	$L__BB1_37;
	shl.b32 	%r443, %r843, 3;
	add.s32 	%r445, %r343, %r443;
	ld.shared.f64 	%fd141, [%r445];
	setp.geu.f64 	%p33, %fd141, 0d0000000000000000;
	mov.u32 	%r844, %r843;
	mov.f64 	%fd353, %fd352;
	@%p33 bra 	$L__BB1_37;
	mov.u32 	%r844, %r47;
	mov.f64 	%fd353, %fd352;
$L__BB1_37:
	shl.b32 	%r446, %r48, 3;
	add.s32 	%r448, %r343, %r446;
	ld.shared.f64 	%fd25, [%r448];
	cvt.rn.f32.f64 	%f33, %fd25;
	abs.f32 	%f34, %f33;
	cvt.f64.f32 	%fd354, %f34;
	setp.gt.f64 	%p34, %fd353, %fd354;
	mov.u32 	%r845, %r48;
	@%p34 bra 	$L__BB1_41;
	setp.neu.f64 	%p35, %fd353, %fd354;
	setp.leu.f64 	%p36, %fd25, 0d0000000000000000;
	or.pred  	%p37, %p35, %p36;
	mov.u32 	%r845, %r844;
	mov.f64 	%fd354, %fd353;
	@%p37 bra 	$L__BB1_41;
	shl.b32 	%r449, %r844, 3;
	add.s32 	%r451, %r343, %r449;
	ld.shared.f64 	%fd142, [%r451];
	setp.geu.f64 	%p38, %fd142, 0d0000000000000000;
	mov.u32 	%r845, %r844;
	mov.f64 	%fd354, %fd353;
	@%p38 bra 	$L__BB1_41;
	mov.u32 	%r845, %r48;
	mov.f64 	%fd354, %fd353;
$L__BB1_41:
	shl.b32 	%r452, %r49, 3;
	add.s32 	%r454, %r343, %r452;
	ld.shared.f64 	%fd28, [%r454];
	cvt.rn.f32.f64 	%f35, %fd28;
	abs.f32 	%f36, %f35;
	cvt.f64.f32 	%fd29, %f36;
	setp.gt.f64 	%p39, %fd354, %fd29;
	mov.u32 	%r846, %r49;
	@%p39 bra 	$L__BB1_45;
	setp.neu.f64 	%p40, %fd354, %fd29;
	setp.leu.f64 	%p41, %fd28, 0d0000000000000000;
	or.pred  	%p42, %p40, %p41;
	mov.u32 	%r846, %r845;
	@%p42 bra 	$L__BB1_45;
	shl.b32 	%r455, %r845, 3;
	add.s32 	%r457, %r343, %r455;
	ld.shared.f64 	%fd143, [%r457];
	setp.geu.f64 	%p43, %fd143, 0d0000000000000000;
	mov.u32 	%r846, %r845;
	@%p43 bra 	$L__BB1_45;
	mov.u32 	%r846, %r49;
$L__BB1_45:
	setp.eq.s32 	%p44, %r294, 0;
	@%p44 bra 	$L__BB1_57;
	mul.lo.s32 	%r50, %r846, %r294;
	mul.lo.s32 	%r51, %r294, %r3;
	add.s32 	%r459, %r294, -1;
	and.b32  	%r52, %r294, 7;
	setp.lt.u32 	%p45, %r459, 7;
	mov.b32 	%r850, 0;
	@%p45 bra 	$L__BB1_49;
	and.b32  	%r850, %r294, -8;
	neg.s32 	%r849, %r850;
	shl.b32 	%r460, %r50, 3;
	mov.u32 	%r461, _ZZ6gpu_GAP17curandStateXORWOWPdS1_iiiE9islandPop;
	add.s32 	%r462, %r460, %r461;
	add.s32 	%r848, %r462, 32;
	shl.b32 	%r463, %r51, 3;
	mov.u32 	%r464, _ZZ6gpu_GAP17curandStateXORWOWPdS1_iiiE12islandParent;
	add.s32 	%r465, %r463, %r464;
	add.s32 	%r847, %r465, 32;
$L__BB1_48:
	.pragma "nounroll";
	ld.shared.f64 	%fd144, [%r848+-32];
	st.shared.f64 	[%r847+-32], %fd144;
	ld.shared.f64 	%fd145, [%r848+-24];
	st.shared.f64 	[%r847+-24], %fd145;
	ld.shared.f64 	%fd146, [%r848+-16];
	st.shared.f64 	[%r847+-16], %fd146;
	ld.shared.f64 	%fd147, [%r848+-8];
	st.shared.f64 	[%r847+-8], %fd147;
	ld.shared.f64 	%fd148, [%r848];
	st.shared.f64 	[%r847], %fd148;
	ld.shared.f64 	%fd149, [%r848+8];
	st.shared.f64 	[%r847+8], %fd149;
	ld.shared.f64 	%fd150, [%r848+16];
	st.shared.f64 	[%r847+16], %fd150;
	ld.shared.f64 	%fd151, [%r848+24];
	st.shared.f64 	[%r847+24], %fd151;
	add.s32 	%r849, %r849, 8;
	add.s32 	%r848, %r848, 64;
	add.s32 	%r847, %r847, 64;
	setp.ne.s32 	%p46, %r849, 0;
	@%p46 bra 	$L__BB1_48;
$L__BB1_49:
	setp.eq.s32 	%p47, %r52, 0;
	@%p47 bra 	$L__BB1_57;
	and.b32  	%r70, %r294, 3;
	setp.lt.u32 	%p48, %r52, 4;
	@%p48 bra 	$L__BB1_52;
	add.s32 	%r466, %r850, %r50;
	shl.b32 	%r467, %r466, 3;
	mov.u32 	%r468, _ZZ6gpu_GAP17curandStateXORWOWPdS1_iiiE9islandPop;
	add.s32 	%r469, %r468, %r467;
	ld.shared.f64 	%fd152, [%r469];
	add.s32 	%r470, %r850, %r51;
	shl.b32 	%r471, %r470, 3;
	mov.u32 	%r472, _ZZ6gpu_GAP17curandStateXORWOWPdS1_iiiE12islandParent;
	add.s32 	%r473, %r472, %r471;
	st.shared.f64 	[%r473], %fd152;
	ld.shared.f64 	%fd153, [%r469+8];
	st.shared.f64 	[%r473+8], %fd153;
	ld.shared.f64 	%fd154, [%r469+16];
	st.shared.f64 	[%r473+16], %fd154;
	ld.shared.f64 	%fd155, [%r469+24];
	st.shared.f64 	[%r473+24], %fd155;
	add.s32 	%r850, %r850, 4;
$L__BB1_52:
	setp.eq.s32 	%p49, %r70, 0;
	@%p49 bra 	$L__BB1_57;
	setp.eq.s32 	%p50, %r70, 1;
	@%p50 bra 	$L__BB1_55;
	add.s32 	%r474, %r850, %r50;
	shl.b32 	%r475, %r474, 3;
	mov.u32 	%r476, _ZZ6gpu_GAP17curandStateXORWOWPdS1_iiiE9islandPop;
	add.s32 	%r477, %r476, %r475;
	ld.shared.f64 	%fd156, [%r477];
	add.s32 	%r478, %r850, %r51;
	shl.b32 	%r479, %r478, 3;
	mov.u32 	%r480, _ZZ6gpu_GAP17curandStateXORWOWPdS1_iiiE12islandParent;
	add.s32 	%r481, %r480, %r479;
	st.shared.f64 	[%r481], %fd156;
	ld.shared.f64 	%fd157, [%r477+8];
	st.shared.f64 	[%r481+8], %fd157;
	add.s32 	%r850, %r850, 2;
$L__BB1_55:
	and.b32  	%r482, %r294, 1;
	setp.eq.b32 	%p51, %r482, 1;
	not.pred 	%p52, %p51;
	@%p52 bra 	$L__BB1_57;
	add.s32 	%r483, %r850, %r50;
	shl.b32 	%r484, %r483, 3;
	mov.u32 	%r485, _ZZ6gpu_GAP17curandStateXORWOWPdS1_iiiE9islandPop;
	add.s32 	%r486, %r485, %r484;
	ld.shared.f64 	%fd158, [%r486];
	add.s32 	%r487, %r850, %r51;
	shl.b32 	%r488, %r487, 3;
	mov.u32 	%r489, _ZZ6gpu_GAP17curandStateXORWOWPdS1_iiiE12islandParent;
	add.s32 	%r490, %r489, %r488;
	st.shared.f64 	[%r490], %fd158;
$L__BB1_57:
	bar.sync 	0;
	ld.global.v2.u32 	{%r491, %r492}, [%rd3];
	shr.u32 	%r493, %r492, 2;
	xor.b32  	%r494, %r493, %r492;
	ld.global.v2.u32 	{%r495, %r496}, [%rd3+8];
	ld.global.v2.u32 	{%r497, %r498}, [%rd3+16];
	st.global.v2.u32 	[%rd3+8], {%r496, %r497};
	shl.b32 	%r499, %r498, 4;
	shl.b32 	%r500, %r494, 1;
	xor.b32  	%r501, %r500, %r499;
	xor.b32  	%r502, %r501, %r494;
	xor.b32  	%r503, %r502, %r498;
	st.global.v2.u32 	[%rd3+16], {%r498, %r503};
	add.s32 	%r504, %r491, 362437;
	st.global.v2.u32 	[%rd3], {%r504, %r495};
	add.s32 	%r505, %r503, %r504;
	cvt.rn.f32.u32 	%f37, %r505;
	fma.rn.f32 	%f38, %f37, 0f2F800000, 0f2F000000;
	setp.lt.f32 	%p53, %f38, 0f3F666666;
	@%p53 bra 	$L__BB1_70;
	setp.eq.s32 	%p54, %r294, 0;
	@%p54 bra 	$L__BB1_82;
	mul.lo.s32 	%r75, %r294, %r3;
	shl.b32 	%r507, %r294, 4;
	add.s32 	%r76, %r75, %r507;
	add.s32 	%r508, %r294, -1;
	and.b32  	%r77, %r294, 7;
	setp.lt.u32 	%p55, %r508, 7;
	mov.b32 	%r862, 0;
	@%p55 bra 	$L__BB1_62;
	and.b32  	%r862, %r294, -8;
	neg.s32 	%r858, %r862;
	shl.b32 	%r80, %r75, 3;
	add.s32 	%r511, %r3, 16;
	mul.lo.s32 	%r512, %r294, %r511;
	shl.b32 	%r81, %r512, 3;
	mov.u32 	%r513, _ZZ6gpu_GAP17curandStateXORWOWPdS1_iiiE12islandParent;
	add.s32 	%r857, %r513, 32;
	mov.u32 	%r856, _ZZ6gpu_GAP17curandStateXORWOWPdS1_iiiE9islandPop;
$L__BB1_61:
	.pragma "nounroll";
	add.s32 	%r514, %r857, %r80;
	ld.shared.f64 	%fd159, [%r514+-32];
	add.s32 	%r515, %r856, %r80;
	st.shared.f64 	[%r515], %fd159;
	add.s32 	%r516, %r857, %r81;
	ld.shared.f64 	%fd160, [%r516+-32];
	add.s32 	%r517, %r856, %r81;
	st.shared.f64 	[%r517], %fd160;
	ld.shared.f64 	%fd161, [%r514+-24];
	st.shared.f64 	[%r515+8], %fd161;
	ld.shared.f64 	%fd162, [%r516+-24];
	st.shared.f64 	[%r517+8], %fd162;
	ld.shared.f64 	%fd163, [%r514+-16];
	st.shared.f64 	[%r515+16], %fd163;
	ld.shared.f64 	%fd164, [%r516+-16];
	st.shared.f64 	[%r517+16], %fd164;
	ld.shared.f64 	%fd165, [%r514+-8];
	st.shared.f64 	[%r515+24], %fd165;
	ld.shared.f64 	%fd166, [%r516+-8];
	st.shared.f64 	[%r517+24], %fd166;
	ld.shared.f64 	%fd167, [%r514];
	st.shared.f64 	[%r515+32], %fd167;
	ld.shared.f64 	%fd168, [%r516];
	st.shared.f64 	[%r517+32], %fd168;
	ld.shared.f64 	%fd169, [%r514+8];
	st.shared.f64 	[%r515+40], %fd169;
	ld.shared.f64 	%fd170, [%r516+8];
	st.shared.f64 	[%r517+40], %fd170;
	ld.shared.f64 	%fd171, [%r514+16];
	st.shared.f64 	[%r515+48], %fd171;
	ld.shared.f64 	%fd172, [%r516+16];
	st.shared.f64 	[%r517+48], %fd172;
	ld.shared.f64 	%fd173, [%r514+24];
	st.shared.f64 	[%r515+56], %fd173;
	ld.shared.f64 	%fd174, [%r516+24];
	st.shared.f64 	[%r517+56], %fd174;
	add.s32 	%r858, %r858, 8;
	add.s32 	%r857, %r857, 64;
	add.s32 	%r856, %r856, 64;
	setp.eq.s32 	%p56, %r858, 0;
	@%p56 bra 	$L__BB1_62;
	bra.uni 	$L__BB1_61;
$L__BB1_62:
	setp.eq.s32 	%p57, %r77, 0;
	@%p57 bra 	$L__BB1_82;
	and.b32  	%r108, %r294, 3;
	setp.lt.u32 	%p58, %r77, 4;
	@%p58 bra 	$L__BB1_65;
	add.s32 	%r518, %r862, %r75;
	shl.b32 	%r519, %r518, 3;
	mov.u32 	%r520, _ZZ6gpu_GAP17curandStateXORWOWPdS1_iiiE12islandParent;
	add.s32 	%r521, %r520, %r519;
	ld.shared.f64 	%fd175, [%r521];
	mov.u32 	%r522, _ZZ6gpu_GAP17curandStateXORWOWPdS1_iiiE9islandPop;
	add.s32 	%r523, %r522, %r519;
	st.shared.f64 	[%r523], %fd175;
	add.s32 	%r524, %r862, %r76;
	shl.b32 	%r525, %r524, 3;
	add.s32 	%r526, %r520, %r525;
	ld.shared.f64 	%fd176, [%r526];
	add.s32 	%r527, %r522, %r525;
	st.shared.f64 	[%r527], %fd176;
	ld.shared.f64 	%fd177, [%r521+8];
	st.shared.f64 	[%r523+8], %fd177;
	ld.shared.f64 	%fd178, [%r526+8];
	st.shared.f64 	[%r527+8], %fd178;
	ld.shared.f64 	%fd179, [%r521+16];
	st.shared.f64 	[%r523+16], %fd179;
	ld.shared.f64 	%fd180, [%r526+16];
	st.shared.f64 	[%r527+16], %fd180;
	ld.shared.f64 	%fd181, [%r521+24];
	st.shared.f64 	[%r523+24], %fd181;
	ld.shared.f64 	%fd182, [%r526+24];
	st.shared.f64 	[%r527+24], %fd182;
	add.s32 	%r862, %r862, 4;
$L__BB1_65:
	setp.eq.s32 	%p59, %r108, 0;
	@%p59 bra 	$L__BB1_82;
	setp.eq.s32 	%p60, %r108, 1;
	@%p60 bra 	$L__BB1_68;
	add.s32 	%r528, %r862, %r75;
	shl.b32 	%r529, %r528, 3;
	mov.u32 	%r530, _ZZ6gpu_GAP17curandStateXORWOWPdS1_iiiE12islandParent;
	add.s32 	%r531, %r530, %r529;
	ld.shared.f64 	%fd183, [%r531];
	mov.u32 	%r532, _ZZ6gpu_GAP17curandStateXORWOWPdS1_iiiE9islandPop;
	add.s32 	%r533, %r532, %r529;
	st.shared.f64 	[%r533], %fd183;
	add.s32 	%r534, %r862, %r76;
	shl.b32 	%r535, %r534, 3;
	add.s32 	%r536, %r530, %r535;
	ld.shared.f64 	%fd184, [%r536];
	add.s32 	%r537, %r532, %r535;
	st.shared.f64 	[%r537], %fd184;
	ld.shared.f64 	%fd185, [%r531+8];
	st.shared.f64 	[%r533+8], %fd185;
	ld.shared.f64 	%fd186, [%r536+8];
	st.shared.f64 	[%r537+8], %fd186;
	add.s32 	%r862, %r862, 2;
$L__BB1_68:
	and.b32  	%r538, %r294, 1;
	setp.eq.b32 	%p61, %r538, 1;
	not.pred 	%p62, %p61;
	@%p62 bra 	$L__BB1_82;
	add.s32 	%r539, %r862, %r75;
	shl.b32 	%r540, %r539, 3;
	mov.u32 	%r541, _ZZ6gpu_GAP17curandStateXORWOWPdS1_iiiE12islandParent;
	add.s32 	%r542, %r541, %r540;
	ld.shared.f64 	%fd187, [%r542];
	mov.u32 	%r543, _ZZ6gpu_GAP17curandStateXORWOWPdS1_iiiE9islandPop;
	add.s32 	%r544, %r543, %r540;
	st.shared.f64 	[%r544], %fd187;
	add.s32 	%r545, %r862, %r76;
	shl.b32 	%r546, %r545, 3;
	add.s32 	%r547, %r541, %r546;
	ld.shared.f64 	%fd188, [%r547];
	add.s32 	%r548, %r543, %r546;
	st.shared.f64 	[%r548], %fd188;
	bra.uni 	$L__BB1_82;
$L__BB1_70:
	setp.eq.s32 	%p63, %r294, 0;
	setp.gt.u32 	%p64, %r3, 15;
	or.pred  	%p65, %p64, %p63;
	@%p65 bra 	$L__BB1_82;
	mul.lo.s32 	%r82, %r294, %r3;
	shl.b32 	%r550, %r294, 4;
	add.s32 	%r83, %r82, %r550;
	add.s32 	%r551, %r294, -1;
	and.b32  	%r84, %r294, 7;
	setp.lt.u32 	%p66, %r551, 7;
	mov.b32 	%r860, 0;
	@%p66 bra 	$L__BB1_74;
	and.b32  	%r860, %r294, -8;
	neg.s32 	%r855, %r860;
	shl.b32 	%r87, %r82, 3;
	add.s32 	%r554, %r3, 16;
	mul.lo.s32 	%r555, %r294, %r554;
	shl.b32 	%r88, %r555, 3;
	mov.u32 	%r556, _ZZ6gpu_GAP17curandStateXORWOWPdS1_iiiE12islandParent;
	add.s32 	%r854, %r556, 32;
	mov.u32 	%r853, _ZZ6gpu_GAP17curandStateXORWOWPdS1_iiiE9islandPop;
$L__BB1_73:
	.pragma "nounroll";
	add.s32 	%r557, %r854, %r87;
	ld.shared.f64 	%fd189, [%r557+-32];
	add.s32 	%r558, %r854, %r88;
	ld.shared.f64 	%fd190, [%r558+-32];
	mul.f64 	%fd191, %fd190, 0d3FE0000000000000;
	fma.rn.f64 	%fd192, %fd189, 0d3FE0000000000000, %fd191;
	add.s32 	%r559, %r853, %r87;
	st.shared.f64 	[%r559], %fd192;
	add.s32 	%r560, %r853, %r88;
	st.shared.f64 	[%r560], %fd192;
	ld.shared.f64 	%fd193, [%r557+-24];
	ld.shared.f64 	%fd194, [%r558+-24];
	mul.f64 	%fd195, %fd194, 0d3FE0000000000000;
	fma.rn.f64 	%fd196, %fd193, 0d3FE0000000000000, %fd195;
	st.shared.f64 	[%r559+8], %fd196;
	st.shared.f64 	[%r560+8], %fd196;
	ld.shared.f64 	%fd197, [%r557+-16];
	ld.shared.f64 	%fd198, [%r558+-16];
	mul.f64 	%fd199, %fd198, 0d3FE0000000000000;
	fma.rn.f64 	%fd200, %fd197, 0d3FE0000000000000, %fd199;
	st.shared.f64 	[%r559+16], %fd200;
	st.shared.f64 	[%r560+16], %fd200;
	ld.shared.f64 	%fd201, [%r557+-8];
	ld.shared.f64 	%fd202, [%r558+-8];
	mul.f64 	%fd203, %fd202, 0d3FE0000000000000;
	fma.rn.f64 	%fd204, %fd201, 0d3FE0000000000000, %fd203;
	st.shared.f64 	[%r559+24], %fd204;
	st.shared.f64 	[%r560+24], %fd204;
	ld.shared.f64 	%fd205, [%r557];
	ld.shared.f64 	%fd206, [%r558];
	mul.f64 	%fd207, %fd206, 0d3FE0000000000000;
	fma.rn.f64 	%fd208, %fd205, 0d3FE0000000000000, %fd207;
	st.shared.f64 	[%r559+32], %fd208;
	st.shared.f64 	[%r560+32], %fd208;
	ld.shared.f64 	%fd209, [%r557+8];
	ld.shared.f64 	%fd210, [%r558+8];
	mul.f64 	%fd211, %fd210, 0d3FE0000000000000;
	fma.rn.f64 	%fd212, %fd209, 0d3FE0000000000000, %fd211;
	st.shared.f64 	[%r559+40], %fd212;
	st.shared.f64 	[%r560+40], %fd212;
	ld.shared.f64 	%fd213, [%r557+16];
	ld.shared.f64 	%fd214, [%r558+16];
	mul.f64 	%fd215, %fd214, 0d3FE0000000000000;
	fma.rn.f64 	%fd216, %fd213, 0d3FE0000000000000, %fd215;
	st.shared.f64 	[%r559+48], %fd216;
	st.shared.f64 	[%r560+48], %fd216;
	ld.shared.f64 	%fd217, [%r557+24];
	ld.shared.f64 	%fd218, [%r558+24];
	mul.f64 	%fd219, %fd218, 0d3FE0000000000000;
	fma.rn.f64 	%fd220, %fd217, 0d3FE0000000000000, %fd219;
	st.shared.f64 	[%r559+56], %fd220;
	st.shared.f64 	[%r560+56], %fd220;
	add.s32 	%r855, %r855, 8;
	add.s32 	%r854, %r854, 64;
	add.s32 	%r853, %r853, 64;
	setp.eq.s32 	%p67, %r855, 0;
	@%p67 bra 	$L__BB1_74;
	bra.uni 	$L__BB1_73;
$L__BB1_74:
	setp.eq.s32 	%p68, %r84, 0;
	@%p68 bra 	$L__BB1_82;
	and.b32  	%r102, %r294, 3;
	setp.lt.u32 	%p69, %r84, 4;
	@%p69 bra 	$L__BB1_77;
	add.s32 	%r561, %r860, %r82;
	shl.b32 	%r562, %r561, 3;
	mov.u32 	%r563, _ZZ6gpu_GAP17curandStateXORWOWPdS1_iiiE12islandParent;
	add.s32 	%r564, %r563, %r562;
	ld.shared.f64 	%fd221, [%r564];
	add.s32 	%r565, %r860, %r83;
	shl.b32 	%r566, %r565, 3;
	add.s32 	%r567, %r563, %r566;
	ld.shared.f64 	%fd222, [%r567];
	mul.f64 	%fd223, %fd222, 0d3FE0000000000000;
	fma.rn.f64 	%fd224, %fd221, 0d3FE0000000000000, %fd223;
	mov.u32 	%r568, _ZZ6gpu_GAP17curandStateXORWOWPdS1_iiiE9islandPop;
	add.s32 	%r569, %r568, %r562;
	st.shared.f64 	[%r569], %fd224;
	add.s32 	%r570, %r568, %r566;
	st.shared.f64 	[%r570], %fd224;
	ld.shared.f64 	%fd225, [%r564+8];
	ld.shared.f64 	%fd226, [%r567+8];
	mul.f64 	%fd227, %fd226, 0d3FE0000000000000;
	fma.rn.f64 	%fd228, %fd225, 0d3FE0000000000000, %fd227;
	st.shared.f64 	[%r569+8], %fd228;
	st.shared.f64 	[%r570+8], %fd228;
	ld.shared.f64 	%fd229, [%r564+16];
	ld.shared.f64 	%fd230, [%r567+16];
	mul.f64 	%fd231, %fd230, 0d3FE0000000000000;
	fma.rn.f64 	%fd232, %fd229, 0d3FE0000000000000, %fd231;
	st.shared.f64 	[%r569+16], %fd232;
	st.shared.f64 	[%r570+16], %fd232;
	ld.shared.f64 	%fd233, [%r564+24];
	ld.shared.f64 	%fd234, [%r567+24];
	mul.f64 	%fd235, %fd234, 0d3FE0000000000000;
	fma.rn.f64 	%fd236, %fd233, 0d3FE0000000000000, %fd235;
	st.shared.f64 	[%r569+24], %fd236;
	st.shared.f64 	[%r570+24], %fd236;
	add.s32 	%r860, %r860, 4;
$L__BB1_77:
	setp.eq.s32 	%p70, %r102, 0;
	@%p70 bra 	$L__BB1_82;
	setp.eq.s32 	%p71, %r102, 1;
	@%p71 bra 	$L__BB1_80;
	add.s32 	%r571, %r860, %r82;
	shl.b32 	%r572, %r571, 3;
	mov.u32 	%r573, _ZZ6gpu_GAP17curandStateXORWOWPdS1_iiiE12islandParent;
	add.s32 	%r574, %r573, %r572;
	ld.shared.f64 	%fd237, [%r574];
	add.s32 	%r575, %r860, %r83;
	shl.b32 	%r576, %r575, 3;
	add.s32 	%r577, %r573, %r576;
	ld.shared.f64 	%fd238, [%r577];
	mul.f64 	%fd239, %fd238, 0d3FE0000000000000;
	fma.rn.f64 	%fd240, %fd237, 0d3FE0000000000000, %fd239;
	mov.u32 	%r578, _ZZ6gpu_GAP17curandStateXORWOWPdS1_iiiE9islandPop;
	add.s32 	%r579, %r578, %r572;
	st.shared.f64 	[%r579], %fd240;
	add.s32 	%r580, %r578, %r576;
	st.shared.f64 	[%r580], %fd240;
	ld.shared.f64 	%fd241, [%r574+8];
	ld.shared.f64 	%fd242, [%r577+8];
	mul.f64 	%fd243, %fd242, 0d3FE0000000000000;
	fma.rn.f64 	%fd244, %fd241, 0d3FE0000000000000, %fd243;
	st.shared.f64 	[%r579+8], %fd244;
	st.shared.f64 	[%r580+8], %fd244;
	add.s32 	%r860, %r860, 2;
$L__BB1_80:
	and.b32  	%r581, %r294, 1;
	setp.eq.b32 	%p72, %r581, 1;
	not.pred 	%p73, %p72;
	@%p73 bra 	$L__BB1_82;
	add.s32 	%r582, %r860, %r82;
	shl.b32 	%r583, %r582, 3;
	mov.u32 	%r584, _ZZ6gpu_GAP17curandStateXORWOWPdS1_iiiE12islandParent;
	add.s32 	%r585, %r584, %r583;
	ld.shared.f64 	%fd245, [%r585];
	add.s32 	%r586, %r860, %r83;
	shl.b32 	%r587, %r586, 3;
	add.s32 	%r588, %r584, %r587;
	ld.shared.f64 	%fd246, [%r588];
	mul.f64 	%fd247, %fd246, 0d3FE0000000000000;
	fma.rn.f64 	%fd248, %fd245, 0d3FE0000000000000, %fd247;
	mov.u32 	%r589, _ZZ6gpu_GAP17curandStateXORWOWPdS1_iiiE9islandPop;
	add.s32 	%r590, %r589, %r583;
	st.shared.f64 	[%r590], %fd248;
	add.s32 	%r591, %r589, %r587;
	st.shared.f64 	[%r591], %fd248;
$L__BB1_82:
	setp.eq.s32 	%p74, %r294, 0;
	bar.sync 	0;
	@%p74 bra 	$L__BB1_100;
	mul.lo.s32 	%r113, %r294, %r3;
	ld.global.v2.u32 	{%r867, %r896}, [%rd3];
	ld.global.v2.u32 	{%r878, %r870}, [%rd3+8];
	ld.global.v2.u32 	{%r869, %r868}, [%rd3+16];
	add.s32 	%r594, %r294, -1;
	and.b32  	%r120, %r294, 3;
	setp.lt.u32 	%p75, %r594, 3;
	mov.b32 	%r909, 0;
	@%p75 bra 	$L__BB1_94;
	and.b32  	%r909, %r294, -4;
	neg.s32 	%r866, %r909;
	shl.b32 	%r595, %r113, 3;
	mov.u32 	%r596, _ZZ6gpu_GAP17curandStateXORWOWPdS1_iiiE9islandPop;
	add.s32 	%r597, %r595, %r596;
	add.s32 	%r865, %r597, 16;
$L__BB1_85:
	shr.u32 	%r598, %r896, 2;
	xor.b32  	%r599, %r598, %r896;
	shl.b32 	%r600, %r868, 4;
	shl.b32 	%r601, %r599, 1;
	xor.b32  	%r602, %r601, %r600;
	xor.b32  	%r603, %r602, %r599;
	xor.b32  	%r132, %r603, %r868;
	add.s32 	%r873, %r867, 362437;
	add.s32 	%r604, %r132, %r873;
	cvt.rn.f32.u32 	%f39, %r604;
	fma.rn.f32 	%f40, %f39, 0f2F800000, 0f2F000000;
	setp.geu.f32 	%p76, %f40, 0f3D4CCCCD;
	mov.u32 	%r874, %r132;
	mov.u32 	%r875, %r868;
	mov.u32 	%r876, %r869;
	mov.u32 	%r884, %r870;
	@%p76 bra 	$L__BB1_87;
	shr.u32 	%r605, %r878, 2;
	xor.b32  	%r606, %r605, %r878;
	shl.b32 	%r607, %r132, 4;
	shl.b32 	%r608, %r606, 1;
	xor.b32  	%r609, %r608, %r607;
	xor.b32  	%r610, %r609, %r606;
	xor.b32  	%r874, %r610, %r132;
	add.s32 	%r873, %r867, 724874;
	add.s32 	%r611, %r874, %r873;
	cvt.rn.f32.u32 	%f41, %r611;
	fma.rn.f32 	%f42, %f41, 0f2F800000, 0f2F000000;
	cvt.f64.f32 	%fd249, %f42;
	fma.rn.f64 	%fd250, %fd249, 0d40247AE147AE147B, 0dC0147AE147AE147B;
	st.shared.f64 	[%r865+-16], %fd250;
	mov.u32 	%r875, %r132;
	mov.u32 	%r876, %r868;
	mov.u32 	%r884, %r869;
	mov.u32 	%r878, %r870;
$L__BB1_87:
	shr.u32 	%r612, %r878, 2;
	xor.b32  	%r613, %r612, %r878;
	shl.b32 	%r614, %r874, 4;
	shl.b32 	%r615, %r613, 1;
	xor.b32  	%r616, %r615, %r614;
	xor.b32  	%r617, %r616, %r613;
	xor.b32  	%r142, %r617, %r874;
	add.s32 	%r879, %r873, 362437;
	add.s32 	%r618, %r142, %r879;
	cvt.rn.f32.u32 	%f43, %r618;
	fma.rn.f32 	%f44, %f43, 0f2F800000, 0f2F000000;
	setp.geu.f32 	%p77, %f44, 0f3D4CCCCD;
	mov.u32 	%r880, %r142;
	mov.u32 	%r881, %r874;
	mov.u32 	%r882, %r875;
	mov.u32 	%r890, %r876;
	@%p77 bra 	$L__BB1_89;
	shr.u32 	%r619, %r884, 2;
	xor.b32  	%r620, %r619, %r884;
	shl.b32 	%r621, %r142, 4;
	shl.b32 	%r622, %r620, 1;
	xor.b32  	%r623, %r622, %r621;
	xor.b32  	%r624, %r623, %r620;
	xor.b32  	%r880, %r624, %r142;
	add.s32 	%r879, %r873, 724874;
	add.s32 	%r625, %r880, %r879;
	cvt.rn.f32.u32 	%f45, %r625;
	fma.rn.f32 	%f46, %f45, 0f2F800000, 0f2F000000;
	cvt.f64.f32 	%fd251, %f46;
	fma.rn.f64 	%fd252, %fd251, 0d40247AE147AE147B, 0dC0147AE147AE147B;
	st.shared.f64 	[%r865+-8], %fd252;
	mov.u32 	%r881, %r142;
	mov.u32 	%r882, %r874;
	mov.u32 	%r890, %r875;
	mov.u32 	%r884, %r876;
$L__BB1_89:
	shr.u32 	%r626, %r884, 2;
	xor.b32  	%r627, %r626, %r884;
	shl.b32 	%r628, %r880, 4;
	shl.b32 	%r629, %r627, 1;
	xor.b32  	%r630, %r629, %r628;
	xor.b32  	%r631, %r630, %r627;
	xor.b32  	%r152, %r631, %r880;
	add.s32 	%r885, %r879, 362437;
	add.s32 	%r632, %r152, %r885;
	cvt.rn.f32.u32 	%f47, %r632;
	fma.rn.f32 	%f48, %f47, 0f2F800000, 0f2F000000;
	setp.geu.f32 	%p78, %f48, 0f3D4CCCCD;
	mov.u32 	%r886, %r152;
	mov.u32 	%r887, %r880;
	mov.u32 	%r888, %r881;
	mov.u32 	%r896, %r882;
	@%p78 bra 	$L__BB1_91;
	shr.u32 	%r633, %r890, 2;
	xor.b32  	%r634, %r633, %r890;
	shl.b32 	%r635, %r152, 4;
	shl.b32 	%r636, %r634, 1;
	xor.b32  	%r637, %r636, %r635;
	xor.b32  	%r638, %r637, %r634;
	xor.b32  	%r886, %r638, %r152;
	add.s32 	%r885, %r879, 724874;
	add.s32 	%r639, %r886, %r885;
	cvt.rn.f32.u32 	%f49, %r639;
	fma.rn.f32 	%f50, %f49, 0f2F800000, 0f2F000000;
	cvt.f64.f32 	%fd253, %f50;
	fma.rn.f64 	%fd254, %fd253, 0d40247AE147AE147B, 0dC0147AE147AE147B;
	st.shared.f64 	[%r865], %fd254;
	mov.u32 	%r887, %r152;
	mov.u32 	%r888, %r880;
	mov.u32 	%r896, %r881;
	mov.u32 	%r890, %r882;
$L__BB1_91:
	shr.u32 	%r640, %r890, 2;
	xor.b32  	%r641, %r640, %r890;
	shl.b32 	%r642, %r886, 4;
	shl.b32 	%r643, %r641, 1;
	xor.b32  	%r644, %r643, %r642;
	xor.b32  	%r645, %r644, %r641;
	xor.b32  	%r162, %r645, %r886;
	add.s32 	%r867, %r885, 362437;
	add.s32 	%r646, %r162, %r867;
	cvt.rn.f32.u32 	%f51, %r646;
	fma.rn.f32 	%f52, %f51, 0f2F800000, 0f2F000000;
	setp.geu.f32 	%p79, %f52, 0f3D4CCCCD;
	mov.u32 	%r868, %r162;
	mov.u32 	%r869, %r886;
	mov.u32 	%r870, %r887;
	mov.u32 	%r878, %r888;
	@%p79 bra 	$L__BB1_93;
	shr.u32 	%r647, %r896, 2;
	xor.b32  	%r648, %r647, %r896;
	shl.b32 	%r649, %r162, 4;
	shl.b32 	%r650, %r648, 1;
	xor.b32  	%r651, %r650, %r649;
	xor.b32  	%r652, %r651, %r648;
	xor.b32  	%r868, %r652, %r162;
	add.s32 	%r867, %r885, 724874;
	add.s32 	%r653, %r868, %r867;
	cvt.rn.f32.u32 	%f53, %r653;
	fma.rn.f32 	%f54, %f53, 0f2F800000, 0f2F000000;
	cvt.f64.f32 	%fd255, %f54;
	fma.rn.f64 	%fd256, %fd255, 0d40247AE147AE147B, 0dC0147AE147AE147B;
	st.shared.f64 	[%r865+8], %fd256;
	mov.u32 	%r869, %r162;
	mov.u32 	%r870, %r886;
	mov.u32 	%r878, %r887;
	mov.u32 	%r896, %r888;
$L__BB1_93:
	add.s32 	%r866, %r866, 4;
	add.s32 	%r865, %r865, 32;
	setp.ne.s32 	%p80, %r866, 0;
	@%p80 bra 	$L__BB1_85;
$L__BB1_94:
	setp.eq.s32 	%p81, %r120, 0;
	@%p81 bra 	$L__BB1_99;
	add.s32 	%r654, %r909, %r113;
	shl.b32 	%r655, %r654, 3;
	mov.u32 	%r656, _ZZ6gpu_GAP17curandStateXORWOWPdS1_iiiE9islandPop;
	add.s32 	%r911, %r656, %r655;
	neg.s32 	%r910, %r120;
	mov.u32 	%r912, %r867;
	mov.u32 	%r913, %r868;
	mov.u32 	%r914, %r869;
	mov.u32 	%r915, %r870;
	mov.u32 	%r923, %r878;
$L__BB1_96:
	.pragma "nounroll";
	shr.u32 	%r657, %r896, 2;
	xor.b32  	%r658, %r657, %r896;
	shl.b32 	%r659, %r913, 4;
	shl.b32 	%r660, %r658, 1;
	xor.b32  	%r661, %r660, %r659;
	xor.b32  	%r662, %r661, %r658;
	xor.b32  	%r197, %r662, %r913;
	add.s32 	%r867, %r912, 362437;
	add.s32 	%r663, %r197, %r867;
	cvt.rn.f32.u32 	%f55, %r663;
	fma.rn.f32 	%f56, %f55, 0f2F800000, 0f2F000000;
	setp.geu.f32 	%p82, %f56, 0f3D4CCCCD;
	mov.u32 	%r868, %r197;
	mov.u32 	%r869, %r913;
	mov.u32 	%r870, %r914;
	mov.u32 	%r878, %r915;
	@%p82 bra 	$L__BB1_98;
	shr.u32 	%r664, %r923, 2;
	xor.b32  	%r665, %r664, %r923;
	shl.b32 	%r666, %r197, 4;
	shl.b32 	%r667, %r665, 1;
	xor.b32  	%r668, %r667, %r666;
	xor.b32  	%r669, %r668, %r665;
	xor.b32  	%r868, %r669, %r197;
	add.s32 	%r867, %r912, 724874;
	add.s32 	%r670, %r868, %r867;
	cvt.rn.f32.u32 	%f57, %r670;
	fma.rn.f32 	%f58, %f57, 0f2F800000, 0f2F000000;
	cvt.f64.f32 	%fd257, %f58;
	fma.rn.f64 	%fd258, %fd257, 0d40247AE147AE147B, 0dC0147AE147AE147B;
	st.shared.f64 	[%r911], %fd258;
	mov.u32 	%r869, %r197;
	mov.u32 	%r870, %r913;
	mov.u32 	%r878, %r914;
	mov.u32 	%r923, %r915;
$L__BB1_98:
	mov.u32 	%r896, %r923;
	add.s32 	%r911, %r911, 8;
	add.s32 	%r910, %r910, 1;
	setp.ne.s32 	%p83, %r910, 0;
	mov.u32 	%r912, %r867;
	mov.u32 	%r913, %r868;
	mov.u32 	%r914, %r869;
	mov.u32 	%r915, %r870;
	mov.u32 	%r923, %r878;
	@%p83 bra 	$L__BB1_96;
$L__BB1_99:
	st.global.v2.u32 	[%rd3+8], {%r878, %r870};
	st.global.v2.u32 	[%rd3+16], {%r869, %r868};
	st.global.v2.u32 	[%rd3], {%r867, %r896};
$L__BB1_100:
	setp.ne.s32 	%p84, %r43, 0;
	bar.sync 	0;
	@%p84 bra 	$L__BB1_153;
	setp.ne.s32 	%p85, %r3, 0;
	@%p85 bra 	$L__BB1_129;
	mov.b32 	%r939, 0;
	mov.f64 	%fd355, 0d7FEFFFFFFFFFFFFF;
	mov.u32 	%r674, _ZZ6gpu_GAP17curandStateXORWOWPdS1_iiiE13islandFitness;
	mov.u32 	%r931, %r939;
$L__BB1_103:
	shl.b32 	%r673, %r931, 3;
	add.s32 	%r217, %r674, %r673;
	ld.shared.f64 	%fd31, [%r217];
	cvt.rn.f32.f64 	%f59, %fd31;
	abs.f32 	%f60, %f59;
	cvt.f64.f32 	%fd356, %f60;
	setp.gt.f64 	%p86, %fd355, %fd356;
	mov.u32 	%r932, %r931;
	@%p86 bra 	$L__BB1_106;
	setp.neu.f64 	%p87, %fd355, %fd356;
	setp.leu.f64 	%p88, %fd31, 0d0000000000000000;
	or.pred  	%p89, %p87, %p88;
	mov.u32 	%r932, %r939;
	mov.f64 	%fd356, %fd355;
	@%p89 bra 	$L__BB1_106;
	shl.b32 	%r675, %r939, 3;
	add.s32 	%r677, %r674, %r675;
	ld.shared.f64 	%fd260, [%r677];
	setp.lt.f64 	%p90, %fd260, 0d0000000000000000;
	selp.b32 	%r932, %r931, %r939, %p90;
$L__BB1_106:
	add.s32 	%r220, %r931, 1;
	ld.shared.f64 	%fd34, [%r217+8];
	cvt.rn.f32.f64 	%f61, %fd34;
	abs.f32 	%f62, %f61;
	cvt.f64.f32 	%fd357, %f62;
	setp.gt.f64 	%p91, %fd356, %fd357;
	mov.u32 	%r933, %r220;
	@%p91 bra 	$L__BB1_109;
	setp.neu.f64 	%p92, %fd356, %fd357;
	setp.leu.f64 	%p93, %fd34, 0d0000000000000000;
	or.pred  	%p94, %p92, %p93;
	mov.u32 	%r933, %r932;
	mov.f64 	%fd357, %fd356;
	@%p94 bra 	$L__BB1_109;
	shl.b32 	%r678, %r932, 3;
	add.s32 	%r680, %r674, %r678;
	ld.shared.f64 	%fd261, [%r680];
	setp.lt.f64 	%p95, %fd261, 0d0000000000000000;
	selp.b32 	%r933, %r220, %r932, %p95;
$L__BB1_109:
	add.s32 	%r223, %r931, 2;
	ld.shared.f64 	%fd37, [%r217+16];
	cvt.rn.f32.f64 	%f63, %fd37;
	abs.f32 	%f64, %f63;
	cvt.f64.f32 	%fd358, %f64;
	setp.gt.f64 	%p96, %fd357, %fd358;
	mov.u32 	%r934, %r223;
	@%p96 bra 	$L__BB1_112;
	setp.neu.f64 	%p97, %fd357, %fd358;
	setp.leu.f64 	%p98, %fd37, 0d0000000000000000;
	or.pred  	%p99, %p97, %p98;
	mov.u32 	%r934, %r933;
	mov.f64 	%fd358, %fd357;
	@%p99 bra 	$L__BB1_112;
	shl.b32 	%r681, %r933, 3;
	add.s32 	%r683, %r674, %r681;
	ld.shared.f64 	%fd262, [%r683];
	setp.lt.f64 	%p100, %fd262, 0d0000000000000000;
	selp.b32 	%r934, %r223, %r933, %p100;
$L__BB1_112:
	add.s32 	%r226, %r931, 3;
	ld.shared.f64 	%fd40, [%r217+24];
	cvt.rn.f32.f64 	%f65, %fd40;
	abs.f32 	%f66, %f65;
	cvt.f64.f32 	%fd359, %f66;
	setp.gt.f64 	%p101, %fd358, %fd359;
	mov.u32 	%r935, %r226;
	@%p101 bra 	$L__BB1_115;
	setp.neu.f64 	%p102, %fd358, %fd359;
	setp.leu.f64 	%p103, %fd40, 0d0000000000000000;
	or.pred  	%p104, %p102, %p103;
	mov.u32 	%r935, %r934;
	mov.f64 	%fd359, %fd358;
	@%p104 bra 	$L__BB1_115;
	shl.b32 	%r684, %r934, 3;
	add.s32 	%r686, %r674, %r684;
	ld.shared.f64 	%fd263, [%r686];
	setp.lt.f64 	%p105, %fd263, 0d0000000000000000;
	selp.b32 	%r935, %r226, %r934, %p105;
$L__BB1_115:
	add.s32 	%r229, %r931, 4;
	ld.shared.f64 	%fd43, [%r217+32];
	cvt.rn.f32.f64 	%f67, %fd43;
	abs.f32 	%f68, %f67;
	cvt.f64.f32 	%fd360, %f68;
	setp.gt.f64 	%p106, %fd359, %fd360;
	mov.u32 	%r936, %r229;
	@%p106 bra 	$L__BB1_118;
	setp.neu.f64 	%p107, %fd359, %fd360;
	setp.leu.f64 	%p108, %fd43, 0d0000000000000000;
	or.pred  	%p109, %p107, %p108;
	mov.u32 	%r936, %r935;
	mov.f64 	%fd360, %fd359;
	@%p109 bra 	$L__BB1_118;
	shl.b32 	%r687, %r935, 3;
	add.s32 	%r689, %r674, %r687;
	ld.shared.f64 	%fd264, [%r689];
	setp.lt.f64 	%p110, %fd264, 0d0000000000000000;
	selp.b32 	%r936, %r229, %r935, %p110;
$L__BB1_118:
	add.s32 	%r232, %r931, 5;
	ld.shared.f64 	%fd46, [%r217+40];
	cvt.rn.f32.f64 	%f69, %fd46;
	abs.f32 	%f70, %f69;
	cvt.f64.f32 	%fd361, %f70;
	setp.gt.f64 	%p111, %fd360, %fd361;
	mov.u32 	%r937, %r232;
	@%p111 bra 	$L__BB1_121;
	setp.neu.f64 	%p112, %fd360, %fd361;
	setp.leu.f64 	%p113, %fd46, 0d0000000000000000;
	or.pred  	%p114, %p112, %p113;
	mov.u32 	%r937, %r936;
	mov.f64 	%fd361, %fd360;
	@%p114 bra 	$L__BB1_121;
	shl.b32 	%r690, %r936, 3;
	add.s32 	%r692, %r674, %r690;
	ld.shared.f64 	%fd265, [%r692];
	setp.lt.f64 	%p115, %fd265, 0d0000000000000000;
	selp.b32 	%r937, %r232, %r936, %p115;
$L__BB1_121:
	add.s32 	%r235, %r931, 6;
	ld.shared.f64 	%fd49, [%r217+48];
	cvt.rn.f32.f64 	%f71, %fd49;
	abs.f32 	%f72, %f71;
	cvt.f64.f32 	%fd362, %f72;
	setp.gt.f64 	%p116, %fd361, %fd362;
	mov.u32 	%r938, %r235;
	@%p116 bra 	$L__BB1_124;
	setp.neu.f64 	%p117, %fd361, %fd362;
	setp.leu.f64 	%p118, %fd49, 0d0000000000000000;
	or.pred  	%p119, %p117, %p118;
	mov.u32 	%r938, %r937;
	mov.f64 	%fd362, %fd361;
	@%p119 bra 	$L__BB1_124;
	shl.b32 	%r693, %r937, 3;
	add.s32 	%r695, %r674, %r693;
	ld.shared.f64 	%fd266, [%r695];
	setp.lt.f64 	%p120, %fd266, 0d0000000000000000;
	selp.b32 	%r938, %r235, %r937, %p120;
$L__BB1_124:
	add.s32 	%r238, %r931, 7;
	ld.shared.f64 	%fd52, [%r217+56];
	cvt.rn.f32.f64 	%f73, %fd52;
	abs.f32 	%f74, %f73;
	cvt.f64.f32 	%fd355, %f74;
	setp.gt.f64 	%p121, %fd362, %fd355;
	mov.u32 	%r939, %r238;
	@%p121 bra 	$L__BB1_127;
	setp.neu.f64 	%p122, %fd362, %fd355;
	setp.leu.f64 	%p123, %fd52, 0d0000000000000000;
	or.pred  	%p124, %p122, %p123;
	mov.u32 	%r939, %r938;
	mov.f64 	%fd355, %fd362;
	@%p124 bra 	$L__BB1_127;
	shl.b32 	%r696, %r938, 3;
	add.s32 	%r698, %r674, %r696;
	ld.shared.f64 	%fd267, [%r698];
	setp.lt.f64 	%p125, %fd267, 0d0000000000000000;
	selp.b32 	%r939, %r238, %r938, %p125;
$L__BB1_127:
	add.s32 	%r931, %r931, 8;
	setp.ne.s32 	%p126, %r931, 32;
	@%p126 bra 	$L__BB1_103;
	shl.b32 	%r699, %r939, 3;
	add.s32 	%r701, %r674, %r699;
	mov.b64 	%rd69, 9218868437227405311;
	st.shared.u64 	[%r701], %rd69;
$L__BB1_129:
	setp.eq.s32 	%p127, %r294, 0;
	@%p127 bra 	$L__BB1_141;
	mul.lo.s32 	%r243, %r294, %r3;
	mul.lo.s32 	%r244, %r294, %r4;
	add.s32 	%r703, %r294, -1;
	and.b32  	%r245, %r294, 7;
	setp.lt.u32 	%p128, %r703, 7;
	mov.b32 	%r943, 0;
	@%p128 bra 	$L__BB1_133;
	and.b32  	%r943, %r294, -8;
	mov.b32 	%r941, 0;
$L__BB1_132:
	.pragma "nounroll";
	add.s32 	%r705, %r941, %r243;
	shl.b32 	%r706, %r705, 3;
	mov.u32 	%r707, _ZZ6gpu_GAP17curandStateXORWOWPdS1_iiiE9islandPop;
	add.s32 	%r708, %r707, %r706;
	ld.shared.f64 	%fd268, [%r708];
	add.s32 	%r709, %r941, %r244;
	mul.wide.u32 	%rd70, %r709, 8;
	add.s64 	%rd71, %rd1, %rd70;
	st.global.f64 	[%rd71], %fd268;
	ld.shared.f64 	%fd269, [%r708+8];
	add.s32 	%r710, %r709, 1;
	mul.wide.u32 	%rd72, %r710, 8;
	add.s64 	%rd73, %rd1, %rd72;
	st.global.f64 	[%rd73], %fd269;
	ld.shared.f64 	%fd270, [%r708+16];
	add.s32 	%r711, %r709, 2;
	mul.wide.u32 	%rd74, %r711, 8;
	add.s64 	%rd75, %rd1, %rd74;
	st.global.f64 	[%rd75], %fd270;
	ld.shared.f64 	%fd271, [%r708+24];
	add.s32 	%r712, %r709, 3;
	mul.wide.u32 	%rd76, %r712, 8;
	add.s64 	%rd77, %rd1, %rd76;
	st.global.f64 	[%rd77], %fd271;
	ld.shared.f64 	%fd272, [%r708+32];
	add.s32 	%r713, %r709, 4;
	mul.wide.u32 	%rd78, %r713, 8;
	add.s64 	%rd79, %rd1, %rd78;
	st.global.f64 	[%rd79], %fd272;
	ld.shared.f64 	%fd273, [%r708+40];
	add.s32 	%r714, %r709, 5;
	mul.wide.u32 	%rd80, %r714, 8;
	add.s64 	%rd81, %rd1, %rd80;
	st.global.f64 	[%rd81], %fd273;
	ld.shared.f64 	%fd274, [%r708+48];
	add.s32 	%r715, %r709, 6;
	mul.wide.u32 	%rd82, %r715, 8;
	add.s64 	%rd83, %rd1, %rd82;
	st.global.f64 	[%rd83], %fd274;
	ld.shared.f64 	%fd275, [%r708+56];
	add.s32 	%r716, %r709, 7;
	mul.wide.u32 	%rd84, %r716, 8;
	add.s64 	%rd85, %rd1, %rd84;
	st.global.f64 	[%rd85], %fd275;
	add.s32 	%r941, %r941, 8;
	setp.ne.s32 	%p129, %r941, %r943;
	@%p129 bra 	$L__BB1_132;
$L__BB1_133:
	setp.eq.s32 	%p130, %r245, 0;
	@%p130 bra 	$L__BB1_141;
	and.b32  	%r250, %r294, 3;
	setp.lt.u32 	%p131, %r245, 4;
	@%p131 bra 	$L__BB1_136;
	add.s32 	%r717, %r943, %r243;
	shl.b32 	%r718, %r717, 3;
	mov.u32 	%r719, _ZZ6gpu_GAP17curandStateXORWOWPdS1_iiiE9islandPop;
	add.s32 	%r720, %r719, %r718;
	ld.shared.f64 	%fd276, [%r720];
	add.s32 	%r721, %r943, %r244;
	mul.wide.u32 	%rd86, %r721, 8;
	add.s64 	%rd87, %rd1, %rd86;
	st.global.f64 	[%rd87], %fd276;
	ld.shared.f64 	%fd277, [%r720+8];
	add.s32 	%r722, %r721, 1;
	mul.wide.u32 	%rd88, %r722, 8;
	add.s64 	%rd89, %rd1, %rd88;
	st.global.f64 	[%rd89], %fd277;
	ld.shared.f64 	%fd278, [%r720+16];
	add.s32 	%r723, %r721, 2;
	mul.wide.u32 	%rd90, %r723, 8;
	add.s64 	%rd91, %rd1, %rd90;
	st.global.f64 	[%rd91], %fd278;
	ld.shared.f64 	%fd279, [%r720+24];
	add.s32 	%r724, %r721, 3;
	mul.wide.u32 	%rd92, %r724, 8;
	add.s64 	%rd93, %rd1, %rd92;
	st.global.f64 	[%rd93], %fd279;
	add.s32 	%r943, %r943, 4;
$L__BB1_136:
	setp.eq.s32 	%p132, %r250, 0;
	@%p132 bra 	$L__BB1_141;
	setp.eq.s32 	%p133, %r250, 1;
	@%p133 bra 	$L__BB1_139;
	add.s32 	%r725, %r943, %r243;
	shl.b32 	%r726, %r725, 3;
	mov.u32 	%r727, _ZZ6gpu_GAP17curandStateXORWOWPdS1_iiiE9islandPop;
	add.s32 	%r728, %r727, %r726;
	ld.shared.f64 	%fd280, [%r728];
	add.s32 	%r729, %r943, %r244;
	mul.wide.u32 	%rd94, %r729, 8;
	add.s64 	%rd95, %rd1, %rd94;
	st.global.f64 	[%rd95], %fd280;
	ld.shared.f64 	%fd281, [%r728+8];
	add.s32 	%r730, %r729, 1;
	mul.wide.u32 	%rd96, %r730, 8;
	add.s64 	%rd97, %rd1, %rd96;
	st.global.f64 	[%rd97], %fd281;
	add.s32 	%r943, %r943, 2;
$L__BB1_139:
	and.b32  	%r731, %r294, 1;
	setp.eq.b32 	%p134, %r731, 1;
	not.pred 	%p135, %p134;
	@%p135 bra 	$L__BB1_141;
	add.s32 	%r732, %r943, %r243;
	shl.b32 	%r733, %r732, 3;
	mov.u32 	%r734, _ZZ6gpu_GAP17curandStateXORWOWPdS1_iiiE9islandPop;
	add.s32 	%r735, %r734, %r733;
	ld.shared.f64 	%fd282, [%r735];
	add.s32 	%r736, %r943, %r244;
	mul.wide.u32 	%rd98, %r736, 8;
	add.s64 	%rd99, %rd1, %rd98;
	st.global.f64 	[%rd99], %fd282;
$L__BB1_141:
	setp.ne.s32 	%p136, %r3, 0;
	setp.eq.s32 	%p137, %r294, 0;
	bar.sync 	0;
	or.pred  	%p138, %p136, %p137;
	@%p138 bra 	$L__BB1_153;
	mul.lo.s32 	%r255, %r939, %r294;
	add.s32 	%r738, %r1, 1;
	and.b32  	%r739, %r738, 63;
	mul.lo.s32 	%r740, %r739, %r2;
	mul.lo.s32 	%r256, %r740, %r294;
	add.s32 	%r741, %r294, -1;
	and.b32  	%r257, %r294, 7;
	setp.lt.u32 	%p139, %r741, 7;
	mov.b32 	%r947, 0;
	@%p139 bra 	$L__BB1_145;
	and.b32  	%r947, %r294, -8;
	mov.b32 	%r945, 0;
$L__BB1_144:
	.pragma "nounroll";
	add.s32 	%r743, %r945, %r255;
	shl.b32 	%r744, %r743, 3;
	mov.u32 	%r745, _ZZ6gpu_GAP17curandStateXORWOWPdS1_iiiE9islandPop;
	add.s32 	%r746, %r745, %r744;
	ld.shared.f64 	%fd283, [%r746];
	add.s32 	%r747, %r945, %r256;
	mul.wide.u32 	%rd100, %r747, 8;
	add.s64 	%rd101, %rd1, %rd100;
	st.global.f64 	[%rd101], %fd283;
	ld.shared.f64 	%fd284, [%r746+8];
	add.s32 	%r748, %r747, 1;
	mul.wide.u32 	%rd102, %r748, 8;
	add.s64 	%rd103, %rd1, %rd102;
	st.global.f64 	[%rd103], %fd284;
	ld.shared.f64 	%fd285, [%r746+16];
	add.s32 	%r749, %r747, 2;
	mul.wide.u32 	%rd104, %r749, 8;
	add.s64 	%rd105, %rd1, %rd104;
	st.global.f64 	[%rd105], %fd285;
	ld.shared.f64 	%fd286, [%r746+24];
	add.s32 	%r750, %r747, 3;
	mul.wide.u32 	%rd106, %r750, 8;
	add.s64 	%rd107, %rd1, %rd106;
	st.global.f64 	[%rd107], %fd286;
	ld.shared.f64 	%fd287, [%r746+32];
	add.s32 	%r751, %r747, 4;
	mul.wide.u32 	%rd108, %r751, 8;
	add.s64 	%rd109, %rd1, %rd108;
	st.global.f64 	[%rd109], %fd287;
	ld.shared.f64 	%fd288, [%r746+40];
	add.s32 	%r752, %r747, 5;
	mul.wide.u32 	%rd110, %r752, 8;
	add.s64 	%rd111, %rd1, %rd110;
	st.global.f64 	[%rd111], %fd288;
	ld.shared.f64 	%fd289, [%r746+48];
	add.s32 	%r753, %r747, 6;
	mul.wide.u32 	%rd112, %r753, 8;
	add.s64 	%rd113, %rd1, %rd112;
	st.global.f64 	[%rd113], %fd289;
	ld.shared.f64 	%fd290, [%r746+56];
	add.s32 	%r754, %r747, 7;
	mul.wide.u32 	%rd114, %r754, 8;
	add.s64 	%rd115, %rd1, %rd114;
	st.global.f64 	[%rd115], %fd290;
	add.s32 	%r945, %r945, 8;
	setp.ne.s32 	%p140, %r945, %r947;
	@%p140 bra 	$L__BB1_144;
$L__BB1_145:
	setp.eq.s32 	%p141, %r257, 0;
	@%p141 bra 	$L__BB1_153;
	and.b32  	%r262, %r294, 3;
	setp.lt.u32 	%p142, %r257, 4;
	@%p142 bra 	$L__BB1_148;
	add.s32 	%r755, %r947, %r255;
	shl.b32 	%r756, %r755, 3;
	mov.u32 	%r757, _ZZ6gpu_GAP17curandStateXORWOWPdS1_iiiE9islandPop;
	add.s32 	%r758, %r757, %r756;
	ld.shared.f64 	%fd291, [%r758];
	add.s32 	%r759, %r947, %r256;
	mul.wide.u32 	%rd116, %r759, 8;
	add.s64 	%rd117, %rd1, %rd116;
	st.global.f64 	[%rd117], %fd291;
	ld.shared.f64 	%fd292, [%r758+8];
	add.s32 	%r760, %r759, 1;
	mul.wide.u32 	%rd118, %r760, 8;
	add.s64 	%rd119, %rd1, %rd118;
	st.global.f64 	[%rd119], %fd292;
	ld.shared.f64 	%fd293, [%r758+16];
	add.s32 	%r761, %r759, 2;
	mul.wide.u32 	%rd120, %r761, 8;
	add.s64 	%rd121, %rd1, %rd120;
	st.global.f64 	[%rd121], %fd293;
	ld.shared.f64 	%fd294, [%r758+24];
	add.s32 	%r762, %r759, 3;
	mul.wide.u32 	%rd122, %r762, 8;
	add.s64 	%rd123, %rd1, %rd122;
	st.global.f64 	[%rd123], %fd294;
	add.s32 	%r947, %r947, 4;
$L__BB1_148:
	setp.eq.s32 	%p143, %r262, 0;
	@%p143 bra 	$L__BB1_153;
	setp.eq.s32 	%p144, %r262, 1;
	@%p144 bra 	$L__BB1_151;
	add.s32 	%r763, %r947, %r255;
	shl.b32 	%r764, %r763, 3;
	mov.u32 	%r765, _ZZ6gpu_GAP17curandStateXORWOWPdS1_iiiE9islandPop;
	add.s32 	%r766, %r765, %r764;
	ld.shared.f64 	%fd295, [%r766];
	add.s32 	%r767, %r947, %r256;
	mul.wide.u32 	%rd124, %r767, 8;
	add.s64 	%rd125, %rd1, %rd124;
	st.global.f64 	[%rd125], %fd295;
	ld.shared.f64 	%fd296, [%r766+8];
	add.s32 	%r768, %r767, 1;
	mul.wide.u32 	%rd126, %r768, 8;
	add.s64 	%rd127, %rd1, %rd126;
	st.global.f64 	[%rd127], %fd296;
	add.s32 	%r947, %r947, 2;
$L__BB1_151:
	and.b32  	%r769, %r294, 1;
	setp.eq.b32 	%p145, %r769, 1;
	not.pred 	%p146, %p145;
	@%p146 bra 	$L__BB1_153;
	add.s32 	%r770, %r947, %r255;
	shl.b32 	%r771, %r770, 3;
	mov.u32 	%r772, _ZZ6gpu_GAP17curandStateXORWOWPdS1_iiiE9islandPop;
	add.s32 	%r773, %r772, %r771;
	ld.shared.f64 	%fd297, [%r773];
	add.s32 	%r774, %r947, %r256;
	mul.wide.u32 	%rd128, %r774, 8;
	add.s64 	%rd129, %rd1, %rd128;
	st.global.f64 	[%rd129], %fd297;
$L__BB1_153:
	setp.eq.s32 	%p147, %r294, 0;
	bar.sync 	0;
	mov.b64 	%rd130, 0;
	st.shared.u64 	[%r27], %rd130;
	bar.sync 	0;
	@%p147 bra 	$L__BB1_166;
	mul.lo.s32 	%r267, %r294, %r3;
	ld.shared.f64 	%fd371, [%r27];
	add.s32 	%r776, %r294, -1;
	and.b32  	%r268, %r294, 7;
	setp.lt.u32 	%p148, %r776, 7;
	mov.b32 	%r952, 0;
	@%p148 bra 	$L__BB1_157;
	and.b32  	%r952, %r294, -8;
	neg.s32 	%r950, %r952;
	shl.b32 	%r777, %r267, 3;
	mov.u32 	%r778, _ZZ6gpu_GAP17curandStateXORWOWPdS1_iiiE9islandPop;
	add.s32 	%r779, %r777, %r778;
	add.s32 	%r949, %r779, 32;
$L__BB1_156:
	.pragma "nounroll";
	ld.shared.f64 	%fd299, [%r949+-32];
	fma.rn.f64 	%fd300, %fd299, %fd299, %fd371;
	ld.shared.f64 	%fd301, [%r949+-24];
	fma.rn.f64 	%fd302, %fd301, %fd301, %fd300;
	ld.shared.f64 	%fd303, [%r949+-16];
	fma.rn.f64 	%fd304, %fd303, %fd303, %fd302;
	ld.shared.f64 	%fd305, [%r949+-8];
	fma.rn.f64 	%fd306, %fd305, %fd305, %fd304;
	ld.shared.f64 	%fd307, [%r949];
	fma.rn.f64 	%fd308, %fd307, %fd307, %fd306;
	ld.shared.f64 	%fd309, [%r949+8];
	fma.rn.f64 	%fd310, %fd309, %fd309, %fd308;
	ld.shared.f64 	%fd311, [%r949+16];
	fma.rn.f64 	%fd312, %fd311, %fd311, %fd310;
	ld.shared.f64 	%fd313, [%r949+24];
	fma.rn.f64 	%fd371, %fd313, %fd313, %fd312;
	add.s32 	%r950, %r950, 8;
	add.s32 	%r949, %r949, 64;
	setp.ne.s32 	%p149, %r950, 0;
	@%p149 bra 	$L__BB1_156;
$L__BB1_157:
	setp.eq.s32 	%p150, %r268, 0;
	@%p150 bra 	$L__BB1_165;
	and.b32  	%r277, %r294, 3;
	setp.lt.u32 	%p151, %r268, 4;
	@%p151 bra 	$L__BB1_160;
	add.s32 	%r780, %r952, %r267;
	shl.b32 	%r781, %r780, 3;
	mov.u32 	%r782, _ZZ6gpu_GAP17curandStateXORWOWPdS1_iiiE9islandPop;
	add.s32 	%r783, %r782, %r781;
	ld.shared.f64 	%fd315, [%r783];
	fma.rn.f64 	%fd316, %fd315, %fd315, %fd371;
	ld.shared.f64 	%fd317, [%r783+8];
	fma.rn.f64 	%fd318, %fd317, %fd317, %fd316;
	ld.shared.f64 	%fd319, [%r783+16];
	fma.rn.f64 	%fd320, %fd319, %fd319, %fd318;
	ld.shared.f64 	%fd321, [%r783+24];
	fma.rn.f64 	%fd371, %fd321, %fd321, %fd320;
	add.s32 	%r952, %r952, 4;
$L__BB1_160:
	setp.eq.s32 	%p152, %r277, 0;
	@%p152 bra 	$L__BB1_165;
	setp.eq.s32 	%p153, %r277, 1;
	@%p153 bra 	$L__BB1_163;
	add.s32 	%r784, %r952, %r267;
	shl.b32 	%r785, %r784, 3;
	mov.u32 	%r786, _ZZ6gpu_GAP17curandStateXORWOWPdS1_iiiE9islandPop;
	add.s32 	%r787, %r786, %r785;
	ld.shared.f64 	%fd323, [%r787];
	fma.rn.f64 	%fd324, %fd323, %fd323, %fd371;
	ld.shared.f64 	%fd325, [%r787+8];
	fma.rn.f64 	%fd371, %fd325, %fd325, %fd324;
	add.s32 	%r952, %r952, 2;
$L__BB1_163:
	and.b32  	%r788, %r294, 1;
	setp.eq.b32 	%p154, %r788, 1;
	not.pred 	%p155, %p154;
	@%p155 bra 	$L__BB1_165;
	add.s32 	%r789, %r952, %r267;
	shl.b32 	%r790, %r789, 3;
	mov.u32 	%r791, _ZZ6gpu_GAP17curandStateXORWOWPdS1_iiiE9islandPop;
	add.s32 	%r792, %r791, %r790;
	ld.shared.f64 	%fd326, [%r792];
	fma.rn.f64 	%fd371, %fd326, %fd326, %fd371;
$L__BB1_165:
	st.shared.f64 	[%r27], %fd371;
$L__BB1_166:
	setp.eq.s32 	%p156, %r43, 0;
	setp.eq.s32 	%p157, %r294, 0;
	bar.sync 	0;
	or.pred  	%p158, %p156, %p157;
	@%p158 bra 	$L__BB1_178;
	mul.lo.s32 	%r282, %r294, %r3;
	mul.lo.s32 	%r283, %r294, %r4;
	add.s32 	%r794, %r294, -1;
	and.b32  	%r284, %r294, 7;
	setp.lt.u32 	%p159, %r794, 7;
	mov.b32 	%r956, 0;
	@%p159 bra 	$L__BB1_170;
	and.b32  	%r956, %r294, -8;
	mov.b32 	%r954, 0;
$L__BB1_169:
	.pragma "nounroll";
	add.s32 	%r796, %r954, %r282;
	shl.b32 	%r797, %r796, 3;
	mov.u32 	%r798, _ZZ6gpu_GAP17curandStateXORWOWPdS1_iiiE9islandPop;
	add.s32 	%r799, %r798, %r797;
	ld.shared.f64 	%fd327, [%r799];
	add.s32 	%r800, %r954, %r283;
	mul.wide.u32 	%rd131, %r800, 8;
	add.s64 	%rd132, %rd1, %rd131;
	st.global.f64 	[%rd132], %fd327;
	ld.shared.f64 	%fd328, [%r799+8];
	add.s32 	%r801, %r800, 1;
	mul.wide.u32 	%rd133, %r801, 8;
	add.s64 	%rd134, %rd1, %rd133;
	st.global.f64 	[%rd134], %fd328;
	ld.shared.f64 	%fd329, [%r799+16];
	add.s32 	%r802, %r800, 2;
	mul.wide.u32 	%rd135, %r802, 8;
	add.s64 	%rd136, %rd1, %rd135;
	st.global.f64 	[%rd136], %fd329;
	ld.shared.f64 	%fd330, [%r799+24];
	add.s32 	%r803, %r800, 3;
	mul.wide.u32 	%rd137, %r803, 8;
	add.s64 	%rd138, %rd1, %rd137;
	st.global.f64 	[%rd138], %fd330;
	ld.shared.f64 	%fd331, [%r799+32];
	add.s32 	%r804, %r800, 4;
	mul.wide.u32 	%rd139, %r804, 8;
	add.s64 	%rd140, %rd1, %rd139;
	st.global.f64 	[%rd140], %fd331;
	ld.shared.f64 	%fd332, [%r799+40];
	add.s32 	%r805, %r800, 5;
	mul.wide.u32 	%rd141, %r805, 8;
	add.s64 	%rd142, %rd1, %rd141;
	st.global.f64 	[%rd142], %fd332;
	ld.shared.f64 	%fd333, [%r799+48];
	add.s32 	%r806, %r800, 6;
	mul.wide.u32 	%rd143, %r806, 8;
	add.s64 	%rd144, %rd1, %rd143;
	st.global.f64 	[%rd144], %fd333;
	ld.shared.f64 	%fd334, [%r799+56];
	add.s32 	%r807, %r800, 7;
	mul.wide.u32 	%rd145, %r807, 8;
	add.s64 	%rd146, %rd1, %rd145;
	st.global.f64 	[%rd146], %fd334;
	add.s32 	%r954, %r954, 8;
	setp.ne.s32 	%p160, %r954, %r956;
	@%p160 bra 	$L__BB1_169;
$L__BB1_170:
	setp.eq.s32 	%p161, %r284, 0;
	@%p161 bra 	$L__BB1_178;
	and.b32  	%r289, %r294, 3;
	setp.lt.u32 	%p162, %r284, 4;
	@%p162 bra 	$L__BB1_173;
	add.s32 	%r808, %r956, %r282;
	shl.b32 	%r809, %r808, 3;
	mov.u32 	%r810, _ZZ6gpu_GAP17curandStateXORWOWPdS1_iiiE9islandPop;
	add.s32 	%r811, %r810, %r809;
	ld.shared.f64 	%fd335, [%r811];
	add.s32 	%r812, %r956, %r283;
	mul.wide.u32 	%rd147, %r812, 8;
	add.s64 	%rd148, %rd1, %rd147;
	st.global.f64 	[%rd148], %fd335;
	ld.shared.f64 	%fd336, [%r811+8];
	add.s32 	%r813, %r812, 1;
	mul.wide.u32 	%rd149, %r813, 8;
	add.s64 	%rd150, %rd1, %rd149;
	st.global.f64 	[%rd150], %fd336;
	ld.shared.f64 	%fd337, [%r811+16];
	add.s32 	%r814, %r812, 2;
	mul.wide.u32 	%rd151, %r814, 8;
	add.s64 	%rd152, %rd1, %rd151;
	st.global.f64 	[%rd152], %fd337;
	ld.shared.f64 	%fd338, [%r811+24];
	add.s32 	%r815, %r812, 3;
	mul.wide.u32 	%rd153, %r815, 8;
	add.s64 	%rd154, %rd1, %rd153;
	st.global.f64 	[%rd154], %fd338;
	add.s32 	%r956, %r956, 4;
$L__BB1_173:
	setp.eq.s32 	%p163, %r289, 0;
	@%p163 bra 	$L__BB1_178;
	setp.eq.s32 	%p164, %r289, 1;
	@%p164 bra 	$L__BB1_176;
	add.s32 	%r816, %r956, %r282;
	shl.b32 	%r817, %r816, 3;
	mov.u32 	%r818, _ZZ6gpu_GAP17curandStateXORWOWPdS1_iiiE9islandPop;
	add.s32 	%r819, %r818, %r817;
	ld.shared.f64 	%fd339, [%r819];
	add.s32 	%r820, %r956, %r283;
	mul.wide.u32 	%rd155, %r820, 8;
	add.s64 	%rd156, %rd1, %rd155;
	st.global.f64 	[%rd156], %fd339;
	ld.shared.f64 	%fd340, [%r819+8];
	add.s32 	%r821, %r820, 1;
	mul.wide.u32 	%rd157, %r821, 8;
	add.s64 	%rd158, %rd1, %rd157;
	st.global.f64 	[%rd158], %fd340;
	add.s32 	%r956, %r956, 2;
$L__BB1_176:
	and.b32  	%r822, %r294, 1;
	setp.eq.b32 	%p165, %r822, 1;
	not.pred 	%p166, %p165;
	@%p166 bra 	$L__BB1_178;
	add.s32 	%r823, %r956, %r282;
	shl.b32 	%r824, %r823, 3;
	mov.u32 	%r825, _ZZ6gpu_GAP17curandStateXORWOWPdS1_iiiE9islandPop;
	add.s32 	%r826, %r825, %r824;
	ld.shared.f64 	%fd341, [%r826];
	add.s32 	%r827, %r956, %r283;
	mul.wide.u32 	%rd159, %r827, 8;
	add.s64 	%rd160, %rd1, %rd159;
	st.global.f64 	[%rd160], %fd341;
$L__BB1_178:
	ld.shared.f64 	%fd342, [%r27];
	st.global.f64 	[%rd2], %fd342;
	ret;
$L__BB1_179:
	ld.global.f64 	%fd97, [%rd2];
	st.shared.f64 	[%r27], %fd97;
	bra.uni 	$L__BB1_27;

}
	// .globl	_ZN3cub18CUB_300001_SM_10006detail11EmptyKernelIvEEvv
.visible .entry _ZN3cub18CUB_300001_SM_10006detail11EmptyKernelIvEEvv()
{


	ret;

}


// ===== COMPILED SASS (sm_100) =====

	.target	sm_100

	.elftype	@"ET_EXEC"


//--------------------- .note.nv.tkinfo           --------------------------
	.section	.note.nv.tkinfo,"",@"SHT_NOTE"
	.sectionflags	@"SHF_NOTE_NV_TKINFO"
	.tkinfo
        /*0018*/ 	.word	0x00000002
        /*0030*/ 	.string	""
        /*0030*/ 	.string	"ptxas"
        /*0030*/ 	.string	"Cuda compilation tools, release 13.0, V13.0.88"
        /*0030*/ 	.string	"Build cuda_13.0.r13.0/compiler.36424714_0"
        /*0030*/ 	.string	"-arch sm_100 -m 64 "



//--------------------- .note.nv.cuinfo           --------------------------
	.section	.note.nv.cuinfo,"",@"SHT_NOTE"
	.sectionflags	@"SHF_NOTE_NV_CUINFO"
        /*0018*/ 	.short	0x0002
        /*001a*/ 	.short	0x0064
        /*001c*/ 	.short	0x0082
	.zero		2


//--------------------- .nv.info                  --------------------------
	.section	.nv.info,"",@"SHT_CUDA_INFO"
	.align	4


	//----- nvinfo : EIATTR_REGCOUNT
	.align		4
        /*0000*/ 	.byte	0x04, 0x2f
        /*0002*/ 	.short	(.L_53 - .L_52)
	.align		4
.L_52:
        /*0004*/ 	.word	index@(_Z12setup_kernelP17curandStateXORWOWm)
        /*0008*/ 	.word	0x0000001f


	//----- nvinfo : EIATTR_FRAME_SIZE
	.align		4
.L_53:
        /*000c*/ 	.byte	0x04, 0x11
        /*000e*/ 	.short	(.L_55 - .L_54)
	.align		4
.L_54:
        /*0010*/ 	.word	index@(_Z12setup_kernelP17curandStateXORWOWm)
        /*0014*/ 	.word	0x00000000


	//----- nvinfo : EIATTR_REGCOUNT
	.align		4
.L_55:
        /*0018*/ 	.byte	0x04, 0x2f
        /*001a*/ 	.short	(.L_57 - .L_56)
	.align		4
.L_56:
        /*001c*/ 	.word	index@(_Z6gpu_GAP17curandStateXORWOWPdS1_iii)
        /*0020*/ 	.word	0x00000020


	//----- nvinfo : EIATTR_FRAME_SIZE
	.align		4
.L_57:
        /*0024*/ 	.byte	0x04, 0x11
        /*0026*/ 	.short	(.L_59 - .L_58)
	.align		4
.L_58:
        /*0028*/ 	.word	index@(_Z6gpu_GAP17curandStateXORWOWPdS1_iii)
        /*002c*/ 	.word	0x00000000


	//----- nvinfo : EIATTR_REGCOUNT
	.align		4
.L_59:
        /*0030*/ 	.byte	0x04, 0x2f
        /*0032*/ 	.short	(.L_61 - .L_60)
	.align		4
.L_60:
        /*0034*/ 	.word	index@(_ZN3cub18CUB_300001_SM_10006detail11EmptyKernelIvEEvv)
        /*0038*/ 	.word	0x00000004


	//----- nvinfo : EIATTR_FRAME_SIZE
	.align		4
.L_61:
        /*003c*/ 	.byte	0x04, 0x11
        /*003e*/ 	.short	(.L_63 - .L_62)
	.align		4
.L_62:
        /*0040*/ 	.word	index@(_ZN3cub18CUB_300001_SM_10006detail11EmptyKernelIvEEvv)
        /*0044*/ 	.word	0x00000000


	//----- nvinfo : EIATTR_MIN_STACK_SIZE
	.align		4
.L_63:
        /*0048*/ 	.byte	0x04, 0x12
        /*004a*/ 	.short	(.L_65 - .L_64)
	.align		4
.L_64:
        /*004c*/ 	.word	index@(_ZN3cub18CUB_300001_SM_10006detail11EmptyKernelIvEEvv)
        /*0050*/ 	.word	0x00000000


	//----- nvinfo : EIATTR_MIN_STACK_SIZE
	.align		4
.L_65:
        /*0054*/ 	.byte	0x04, 0x12
        /*0056*/ 	.short	(.L_67 - .L_66)
	.align		4
.L_66:
        /*0058*/ 	.word	index@(_Z6gpu_GAP17curandStateXORWOWPdS1_iii)
        /*005c*/ 	.word	0x00000000


	//----- nvinfo : EIATTR_MIN_STACK_SIZE
	.align		4
.L_67:
        /*0060*/ 	.byte	0x04, 0x12
        /*0062*/ 	.short	(.L_69 - .L_68)
	.align		4
.L_68:
        /*0064*/ 	.word	index@(_Z12setup_kernelP17curandStateXORWOWm)
        /*0068*/ 	.word	0x00000000
.L_69:


//--------------------- .nv.compat                --------------------------
	.section	.nv.compat,"",@"SHT_CUDA_COMPAT_INFO"
	.align	4
        /*0000*/ 	.byte	0x02, 0x09, 0x00, 0x00, 0x02, 0x02, 0x01, 0x00, 0x02, 0x05, 0x05, 0x00, 0x03, 0x07, 0x01, 0x01
        /*0010*/ 	.byte	0x02, 0x03, 0x00, 0x00, 0x02, 0x06, 0x01, 0x00, 0x04, 0x0b, 0x08, 0x00, 0x01, 0x00, 0x00, 0x00
        /*0020*/ 	.byte	0x00, 0x00, 0x00, 0x00


//--------------------- .nv.info._ZN3cub18CUB_300001_SM_10006detail11EmptyKernelIvEEvv --------------------------
	.section	.nv.info._ZN3cub18CUB_300001_SM_10006detail11EmptyKernelIvEEvv,"",@"SHT_CUDA_INFO"
	.sectionflags	@""
	.align	4


	//----- nvinfo : EIATTR_CUDA_API_VERSION
	.align		4
        /*0000*/ 	.byte	0x04, 0x37
        /*0002*/ 	.short	(.L_71 - .L_70)
.L_70:
        /*0004*/ 	.word	0x00000082


	//----- nvinfo : EIATTR_SPARSE_MMA_MASK
	.align		4
.L_71:
        /*0008*/ 	.byte	0x03, 0x50
        /*000a*/ 	.short	0x0000


	//----- nvinfo : EIATTR_MAXREG_COUNT
	.align		4
        /*000c*/ 	.byte	0x03, 0x1b
        /*000e*/ 	.short	0x00ff


	//----- nvinfo : EIATTR_MERCURY_ISA_VERSION
	.align		4
        /*0010*/ 	.byte	0x03, 0x5f
        /*0012*/ 	.short	0x0101


	//----- nvinfo : EIATTR_VRC_CTA_INIT_COUNT
	.align		4
        /*0014*/ 	.byte	0x02, 0x4a
	.zero		1
	.zero		1


	//----- nvinfo : EIATTR_EXIT_INSTR_OFFSETS
	.align		4
        /*0018*/ 	.byte	0x04, 0x1c
        /*001a*/ 	.short	(.L_73 - .L_72)


	//   ....[0]....
.L_72:
        /*001c*/ 	.word	0x00000010


	//----- nvinfo : EIATTR_SW_WAR
	.align		4
.L_73:
        /*0020*/ 	.byte	0x04, 0x36
        /*0022*/ 	.short	(.L_75 - .L_74)
.L_74:
        /*0024*/ 	.word	0x00000008
.L_75:


//--------------------- .nv.info._Z6gpu_GAP17curandStateXORWOWPdS1_iii --------------------------
	.section	.nv.info._Z6gpu_GAP17curandStateXORWOWPdS1_iii,"",@"SHT_CUDA_INFO"
	.sectionflags	@""
	.align	4


	//----- nvinfo : EIATTR_CUDA_API_VERSION
	.align		4
        /*0000*/ 	.byte	0x04, 0x37
        /*0002*/ 	.short	(.L_77 - .L_76)
.L_76:
        /*0004*/ 	.word	0x00000082


	//----- nvinfo : EIATTR_KPARAM_INFO
	.align		4
.L_77:
        /*0008*/ 	.byte	0x04, 0x17
        /*000a*/ 	.short	(.L_79 - .L_78)
.L_78:
        /*000c*/ 	.word	0x00000000
        /*0010*/ 	.short	0x0005
        /*0012*/ 	.short	0x0020
        /*0014*/ 	.byte	0x00, 0xf0, 0x11, 0x00


	//----- nvinfo : EIATTR_KPARAM_INFO
	.align		4
.L_79:
        /*0018*/ 	.byte	0x04, 0x17
        /*001a*/ 	.short	(.L_81 - .L_80)
.L_80:
        /*001c*/ 	.word	0x00000000
        /*0020*/ 	.short	0x0004
        /*0022*/ 	.short	0x001c
        /*0024*/ 	.byte	0x00, 0xf0, 0x11, 0x00


	//----- nvinfo : EIATTR_KPARAM_INFO
	.align		4
.L_81:
        /*0028*/ 	.byte	0x04, 0x17
        /*002a*/ 	.short	(.L_83 - .L_82)
.L_82:
        /*002c*/ 	.word	0x00000000
        /*0030*/ 	.short	0x0003
        /*0032*/ 	.short	0x0018
        /*0034*/ 	.byte	0x00, 0xf0, 0x11, 0x00


	//----- nvinfo : EIATTR_KPARAM_INFO
	.align		4
.L_83:
        /*0038*/ 	.byte	0x04, 0x17
        /*003a*/ 	.short	(.L_85 - .L_84)
.L_84:
        /*003c*/ 	.word	0x00000000
        /*0040*/ 	.short	0x0002
        /*0042*/ 	.short	0x0010
        /*0044*/ 	.byte	0x00, 0xf5, 0x21, 0x00


	//----- nvinfo : EIATTR_KPARAM_INFO
	.align		4
.L_85:
        /*0048*/ 	.byte	0x04, 0x17
        /*004a*/ 	.short	(.L_87 - .L_86)
.L_86:
        /*004c*/ 	.word	0x00000000
        /*0050*/ 	.short	0x0001
        /*0052*/ 	.short	0x0008
        /*0054*/ 	.byte	0x00, 0xf5, 0x21, 0x00


	//----- nvinfo : EIATTR_KPARAM_INFO
	.align		4
.L_87:
        /*0058*/ 	.byte	0x04, 0x17
        /*005a*/ 	.short	(.L_89 - .L_88)
.L_88:
        /*005c*/ 	.word	0x00000000
        /*0060*/ 	.short	0x0000
        /*0062*/ 	.short	0x0000
        /*0064*/ 	.byte	0x00, 0xf5, 0x21, 0x00


	//----- nvinfo : EIATTR_SPARSE_MMA_MASK
	.align		4
.L_89:
        /*0068*/ 	.byte	0x03, 0x50
        /*006a*/ 	.short	0x0000


	//----- nvinfo : EIATTR_MAXREG_COUNT
	.align		4
        /*006c*/ 	.byte	0x03, 0x1b
        /*006e*/ 	.short	0x00ff


	//----- nvinfo : EIATTR_NUM_BARRIERS
	.align		4
        /*0070*/ 	.byte	0x02, 0x4c
        /*0072*/ 	.byte	0x01
	.zero		1


	//----- nvinfo : EIATTR_MERCURY_ISA_VERSION
	.align		4
        /*0074*/ 	.byte	0x03, 0x5f
        /*0076*/ 	.short	0x0101


	//----- nvinfo : EIATTR_VRC_CTA_INIT_COUNT
	.align		4
        /*0078*/ 	.byte	0x02, 0x4a
	.zero		1
	.zero		1


	//----- nvinfo : EIATTR_EXIT_INSTR_OFFSETS
	.align		4
        /*007c*/ 	.byte	0x04, 0x1c
        /*007e*/ 	.short	(.L_91 - .L_90)


	//   ....[0]....
.L_90:
        /*0080*/ 	.word	0x00007dd0


	//----- nvinfo : EIATTR_CRS_STACK_SIZE
	.align		4
.L_91:
        /*0084*/ 	.byte	0x04, 0x1e
        /*0086*/ 	.short	(.L_93 - .L_92)
.L_92:
        /*0088*/ 	.word	0x00000000


	//----- nvinfo : EIATTR_CBANK_PARAM_SIZE
	.align		4
.L_93:
        /*008c*/ 	.byte	0x03, 0x19
        /*008e*/ 	.short	0x0024


	//----- nvinfo : EIATTR_PARAM_CBANK
	.align		4
        /*0090*/ 	.byte	0x04, 0x0a
        /*0092*/ 	.short	(.L_95 - .L_94)
	.align		4
.L_94:
        /*0094*/ 	.word	index@(.nv.constant0._Z6gpu_GAP17curandStateXORWOWPdS1_iii)
        /*0098*/ 	.short	0x0380
        /*009a*/ 	.short	0x0024


	//----- nvinfo : EIATTR_SW_WAR
	.align		4
.L_95:
        /*009c*/ 	.byte	0x04, 0x36
        /*009e*/ 	.short	(.L_97 - .L_96)
.L_96:
        /*00a0*/ 	.word	0x00000008
.L_97:


//--------------------- .nv.info._Z12setup_kernelP17curandStateXORWOWm --------------------------
	.section	.nv.info._Z12setup_kernelP17curandStateXORWOWm,"",@"SHT_CUDA_INFO"
	.sectionflags	@""
	.align	4


	//----- nvinfo : EIATTR_CUDA_API_VERSION
	.align		4
        /*0000*/ 	.byte	0x04, 0x37
        /*0002*/ 	.short	(.L_99 - .L_98)
.L_98:
        /*0004*/ 	.word	0x00000082


	//----- nvinfo : EIATTR_KPARAM_INFO
	.align		4
.L_99:
        /*0008*/ 	.byte	0x04, 0x17
        /*000a*/ 	.short	(.L_101 - .L_100)
.L_100:
        /*000c*/ 	.word	0x00000000
        /*0010*/ 	.short	0x0001
        /*0012*/ 	.short	0x0008
        /*0014*/ 	.byte	0x00, 0xf0, 0x21, 0x00


	//----- nvinfo : EIATTR_KPARAM_INFO
	.align		4
.L_101:
        /*0018*/ 	.byte	0x04, 0x17
        /*001a*/ 	.short	(.L_103 - .L_102)
.L_102:
        /*001c*/ 	.word	0x00000000
        /*0020*/ 	.short	0x0000
        /*0022*/ 	.short	0x0000
        /*0024*/ 	.byte	0x00, 0xf5, 0x21, 0x00


	//----- nvinfo : EIATTR_SPARSE_MMA_MASK
	.align		4
.L_103:
        /*0028*/ 	.byte	0x03, 0x50
        /*002a*/ 	.short	0x0000


	//----- nvinfo : EIATTR_MAXREG_COUNT
	.align		4
        /*002c*/ 	.byte	0x03, 0x1b
        /*002e*/ 	.short	0x00ff


	//----- nvinfo : EIATTR_MERCURY_ISA_VERSION
	.align		4
        /*0030*/ 	.byte	0x03, 0x5f
        /*0032*/ 	.short	0x0101


	//----- nvinfo : EIATTR_VRC_CTA_INIT_COUNT
	.align		4
        /*0034*/ 	.byte	0x02, 0x4a
	.zero		1
	.zero		1


	//----- nvinfo : EIATTR_EXIT_INSTR_OFFSETS
	.align		4
        /*0038*/ 	.byte	0x04, 0x1c
        /*003a*/ 	.short	(.L_105 - .L_104)


	//   ....[0]....
.L_104:
        /*003c*/ 	.word	0x00000ed0


	//----- nvinfo : EIATTR_CRS_STACK_SIZE
	.align		4
.L_105:
        /*0040*/ 	.byte	0x04, 0x1e
        /*0042*/ 	.short	(.L_107 - .L_106)
.L_106:
        /*0044*/ 	.word	0x00000000


	//----- nvinfo : EIATTR_CBANK_PARAM_SIZE
	.align		4
.L_107:
        /*0048*/ 	.byte	0x03, 0x19
        /*004a*/ 	.short	0x0010


	//----- nvinfo : EIATTR_PARAM_CBANK
	.align		4
        /*004c*/ 	.byte	0x04, 0x0a
        /*004e*/ 	.short	(.L_109 - .L_108)
	.align		4
.L_108:
        /*0050*/ 	.word	index@(.nv.constant0._Z12setup_kernelP17curandStateXORWOWm)
        /*0054*/ 	.short	0x0380
        /*0056*/ 	.short	0x0010


	//----- nvinfo : EIATTR_SW_WAR
	.align		4
.L_109:
        /*0058*/ 	.byte	0x04, 0x36
        /*005a*/ 	.short	(.L_111 - .L_110)
.L_110:
        /*005c*/ 	.word	0x00000008
.L_111:


//--------------------- .nv.callgraph             --------------------------
	.section	.nv.callgraph,"",@"SHT_CUDA_CALLGRAPH"
	.align	4
	.sectionentsize	8
	.align		4
        /*0000*/ 	.word	0x00000000
	.align		4
        /*0004*/ 	.word	0xffffffff
	.align		4
        /*0008*/ 	.word	0x00000000
	.align		4
        /*000c*/ 	.word	0xfffffffe
	.align		4
        /*0010*/ 	.word	0x00000000
	.align		4
        /*0014*/ 	.word	0xfffffffd
	.align		4
        /*0018*/ 	.word	0x00000000
	.align		4
        /*001c*/ 	.word	0xfffffffc


//--------------------- .nv.constant4             --------------------------
	.section	.nv.constant4,"a",@progbits
	.align	8
	.align		8
.nv.constant4:
        /*0000*/ 	.dword	precalc_xorwow_matrix
	.align		8
        /*0008*/ 	.dword	precalc_xorwow_offset_matrix
	.align		8
        /*0010*/ 	.dword	mrg32k3aM1
	.align		8
        /*0018*/ 	.dword	mrg32k3aM2
	.align		8
        /*0020*/ 	.dword	mrg32k3aM1SubSeq
	.align		8
        /*0028*/ 	.dword	mrg32k3aM2SubSeq
	.align		8
        /*0030*/ 	.dword	mrg32k3aM1Seq
	.align		8
        /*0038*/ 	.dword	mrg32k3aM2Seq
	.align		8
        /*0040*/ 	.dword	_ZN34_INTERNAL_799347a3_4_k_cu_a80b5f3d4cuda3std3__45__cpo5beginE
	.align		8
        /*0048*/ 	.dword	_ZN34_INTERNAL_799347a3_4_k_cu_a80b5f3d4cuda3std3__45__cpo3endE
	.align		8
        /*0050*/ 	.dword	_ZN34_INTERNAL_799347a3_4_k_cu_a80b5f3d4cuda3std3__45__cpo6cbeginE
	.align		8
        /*0058*/ 	.dword	_ZN34_INTERNAL_799347a3_4_k_cu_a80b5f3d4cuda3std3__45__cpo4cendE
	.align		8
        /*0060*/ 	.dword	_ZN34_INTERNAL_799347a3_4_k_cu_a80b5f3d4cuda3std3__45__cpo6rbeginE
	.align		8
        /*0068*/ 	.dword	_ZN34_INTERNAL_799347a3_4_k_cu_a80b5f3d4cuda3std3__45__cpo4rendE
	.align		8
        /*0070*/ 	.dword	_ZN34_INTERNAL_799347a3_4_k_cu_a80b5f3d4cuda3std3__45__cpo7crbeginE
	.align		8
        /*0078*/ 	.dword	_ZN34_INTERNAL_799347a3_4_k_cu_a80b5f3d4cuda3std3__45__cpo5crendE
	.align		8
        /*0080*/ 	.dword	_ZN34_INTERNAL_799347a3_4_k_cu_a80b5f3d4cuda3std3__436_GLOBAL__N__799347a3_4_k_cu_a80b5f3d6ignoreE
	.align		8
        /*0088*/ 	.dword	_ZN34_INTERNAL_799347a3_4_k_cu_a80b5f3d4cuda3std3__419piecewise_constructE
	.align		8
        /*0090*/ 	.dword	_ZN34_INTERNAL_799347a3_4_k_cu_a80b5f3d4cuda3std3__48in_placeE
	.align		8
        /*0098*/ 	.dword	_ZN34_INTERNAL_799347a3_4_k_cu_a80b5f3d4cuda3std3__420unreachable_sentinelE
	.align		8
        /*00a0*/ 	.dword	_ZN34_INTERNAL_799347a3_4_k_cu_a80b5f3d4cuda3std3__47nulloptE
	.align		8
        /*00a8*/ 	.dword	_ZN34_INTERNAL_799347a3_4_k_cu_a80b5f3d4cuda3std3__48unexpectE
	.align		8
        /*00b0*/ 	.dword	_ZN34_INTERNAL_799347a3_4_k_cu_a80b5f3d4cuda3std6ranges3__45__cpo4swapE
	.align		8
        /*00b8*/ 	.dword	_ZN34_INTERNAL_799347a3_4_k_cu_a80b5f3d4cuda3std6ranges3__45__cpo9iter_moveE
	.align		8
        /*00c0*/ 	.dword	_ZN34_INTERNAL_799347a3_4_k_cu_a80b5f3d4cuda3std6ranges3__45__cpo5beginE
	.align		8
        /*00c8*/ 	.dword	_ZN34_INTERNAL_799347a3_4_k_cu_a80b5f3d4cuda3std6ranges3__45__cpo3endE
	.align		8
        /*00d0*/ 	.dword	_ZN34_INTERNAL_799347a3_4_k_cu_a80b5f3d4cuda3std6ranges3__45__cpo6cbeginE
	.align		8
        /*00d8*/ 	.dword	_ZN34_INTERNAL_799347a3_4_k_cu_a80b5f3d4cuda3std6ranges3__45__cpo4cendE
	.align		8
        /*00e0*/ 	.dword	_ZN34_INTERNAL_799347a3_4_k_cu_a80b5f3d4cuda3std6ranges3__45__cpo7advanceE
	.align		8
        /*00e8*/ 	.dword	_ZN34_INTERNAL_799347a3_4_k_cu_a80b5f3d4cuda3std6ranges3__45__cpo9iter_swapE
	.align		8
        /*00f0*/ 	.dword	_ZN34_INTERNAL_799347a3_4_k_cu_a80b5f3d4cuda3std6ranges3__45__cpo4nextE
	.align		8
        /*00f8*/ 	.dword	_ZN34_INTERNAL_799347a3_4_k_cu_a80b5f3d4cuda3std6ranges3__45__cpo4prevE
	.align		8
        /*0100*/ 	.dword	_ZN34_INTERNAL_799347a3_4_k_cu_a80b5f3d4cuda3std6ranges3__45__cpo4dataE
	.align		8
        /*0108*/ 	.dword	_ZN34_INTERNAL_799347a3_4_k_cu_a80b5f3d4cuda3std6ranges3__45__cpo5cdataE
	.align		8
        /*0110*/ 	.dword	_ZN34_INTERNAL_799347a3_4_k_cu_a80b5f3d4cuda3std6ranges3__45__cpo4sizeE
	.align		8
        /*0118*/ 	.dword	_ZN34_INTERNAL_799347a3_4_k_cu_a80b5f3d4cuda3std6ranges3__45__cpo5ssizeE
	.align		8
        /*0120*/ 	.dword	_ZN34_INTERNAL_799347a3_4_k_cu_a80b5f3d4cuda3std6ranges3__45__cpo8distanceE
	.align		8
        /*0128*/ 	.dword	_ZN34_INTERNAL_799347a3_4_k_cu_a80b5f3d6thrust24THRUST_300001_SM_1000_NS8cuda_cub3parE
	.align		8
        /*0130*/ 	.dword	_ZN34_INTERNAL_799347a3_4_k_cu_a80b5f3d6thrust24THRUST_300001_SM_1000_NS8cuda_cub10par_nosyncE
	.align		8
        /*0138*/ 	.dword	_ZN34_INTERNAL_799347a3_4_k_cu_a80b5f3d6thrust24THRUST_300001_SM_1000_NS6system6detail10sequential3seqE
	.align		8
        /*0140*/ 	.dword	_ZN34_INTERNAL_799347a3_4_k_cu_a80b5f3d6thrust24THRUST_300001_SM_1000_NS12placeholders2_1E
	.align		8
        /*0148*/ 	.dword	_ZN34_INTERNAL_799347a3_4_k_cu_a80b5f3d6thrust24THRUST_300001_SM_1000_NS12placeholders2_2E
	.align		8
        /*0150*/ 	.dword	_ZN34_INTERNAL_799347a3_4_k_cu_a80b5f3d6thrust24THRUST_300001_SM_1000_NS12placeholders2_3E
	.align		8
        /*0158*/ 	.dword	_ZN34_INTERNAL_799347a3_4_k_cu_a80b5f3d6thrust24THRUST_300001_SM_1000_NS12placeholders2_4E
	.align		8
        /*0160*/ 	.dword	_ZN34_INTERNAL_799347a3_4_k_cu_a80b5f3d6thrust24THRUST_300001_SM_1000_NS12placeholders2_5E
	.align		8
        /*0168*/ 	.dword	_ZN34_INTERNAL_799347a3_4_k_cu_a80b5f3d6thrust24THRUST_300001_SM_1000_NS12placeholders2_6E
	.align		8
        /*0170*/ 	.dword	_ZN34_INTERNAL_799347a3_4_k_cu_a80b5f3d6thrust24THRUST_300001_SM_1000_NS12placeholders2_7E
	.align		8
        /*0178*/ 	.dword	_ZN34_INTERNAL_799347a3_4_k_cu_a80b5f3d6thrust24THRUST_300001_SM_1000_NS12placeholders2_8E
	.align		8
        /*0180*/ 	.dword	_ZN34_INTERNAL_799347a3_4_k_cu_a80b5f3d6thrust24THRUST_300001_SM_1000_NS12placeholders2_9E
	.align		8
        /*0188*/ 	.dword	_ZN34_INTERNAL_799347a3_4_k_cu_a80b5f3d6thrust24THRUST_300001_SM_1000_NS12placeholders3_10E
	.align		8
        /*0190*/ 	.dword	_ZN34_INTERNAL_799347a3_4_k_cu_a80b5f3d6thrust24THRUST_300001_SM_1000_NS3seqE


//--------------------- .nv.constant3             --------------------------
	.section	.nv.constant3,"a",@progbits
	.align	8
.nv.constant3:
	.type		__cr_lgamma_table,@object
	.size		__cr_lgamma_table,(.L_8 - __cr_lgamma_table)
__cr_lgamma_table:
        /*0000*/ 	.byte	0x00, 0x00, 0x00, 0x00, 0x00, 0x00, 0x00, 0x00, 0x00, 0x00, 0x00, 0x00, 0x00, 0x00, 0x00, 0x00
        /*0010*/ 	.byte	0xef, 0x39, 0xfa, 0xfe, 0x42, 0x2e, 0xe6, 0x3f, 0x02, 0x20, 0x2a, 0xfa, 0x0b, 0xab, 0xfc, 0x3f
        /*0020*/ 	.byte	0xf9, 0x2c, 0x92, 0x7c, 0xa7, 0x6c, 0x09, 0x40, 0xc9, 0x79, 0x44, 0x3c, 0x64, 0x26, 0x13, 0x40
        /*0030*/ 	.byte	0xca, 0x01, 0xcf, 0x3a, 0x27, 0x51, 0x1a, 0x40, 0x30, 0xcc, 0x2d, 0xf3, 0xe1, 0x0c, 0x21, 0x40
        /*0040*/ 	.byte	0x0d, 0xb7, 0xfc, 0x82, 0x8e, 0x35, 0x25, 0x40
.L_8:


//--------------------- .text._ZN3cub18CUB_300001_SM_10006detail11EmptyKernelIvEEvv --------------------------
	.section	.text._ZN3cub18CUB_300001_SM_10006detail11EmptyKernelIvEEvv,"ax",@progbits
	.align	128
        .global         _ZN3cub18CUB_300001_SM_10006detail11EmptyKernelIvEEvv
        .type           _ZN3cub18CUB_300001_SM_10006detail11EmptyKernelIvEEvv,@function
        .size           _ZN3cub18CUB_300001_SM_10006detail11EmptyKernelIvEEvv,(.L_x_117 - _ZN3cub18CUB_300001_SM_10006detail11EmptyKernelIvEEvv)
        .other          _ZN3cub18CUB_300001_SM_10006detail11EmptyKernelIvEEvv,@"STO_CUDA_ENTRY STV_DEFAULT"
_ZN3cub18CUB_300001_SM_10006detail11EmptyKernelIvEEvv:
.text._ZN3cub18CUB_300001_SM_10006detail11EmptyKernelIvEEvv:
[----:B------:R-:W-:Y:S01]  /*0000*/  LDC R1, c[0x0][0x37c] ;  /* 0x0000df00ff017b82 */ /* 0x000fe20000000800 */
[----:B------:R-:W-:Y:S05]  /*0010*/  EXIT ;  /* 0x000000000000794d */ /* 0x000fea0003800000 */
.L_x_0:
[----:B------:R-:W-:-:S00]  /*0020*/  BRA `(.L_x_0) ;  /* 0xfffffffc00fc7947 */ /* 0x000fc0000383ffff */
[----:B------:R-:W-:-:S00]  /*0030*/  NOP ;  /* 0x0000000000007918 */ /* 0x000fc00000000000 */
        /* <DEDUP_REMOVED lines=12> */
.L_x_117:


//--------------------- .text._Z6gpu_GAP17curandStateXORWOWPdS1_iii --------------------------
	.section	.text._Z6gpu_GAP17curandStateXORWOWPdS1_iii,"ax",@progbits
	.align	128
        .global         _Z6gpu_GAP17curandStateXORWOWPdS1_iii
        .type           _Z6gpu_GAP17curandStateXORWOWPdS1_iii,@function
        .size           _Z6gpu_GAP17curandStateXORWOWPdS1_iii,(.L_x_118 - _Z6gpu_GAP17curandStateXORWOWPdS1_iii)
        .other          _Z6gpu_GAP17curandStateXORWOWPdS1_iii,@"STO_CUDA_ENTRY STV_DEFAULT"
_Z6gpu_GAP17curandStateXORWOWPdS1_iii:
.text._Z6gpu_GAP17curandStateXORWOWPdS1_iii:
[----:B------:R-:W-:Y:S08]  /*0000*/  LDC R1, c[0x0][0x37c] ;  /* 0x0000df00ff017b82 */ /* 0x000ff00000000800 */
[----:B------:R-:W0:Y:S01]  /*0010*/  LDC R4, c[0x0][0x39c] ;  /* 0x0000e700ff047b82 */ /* 0x000e220000000800 */
[----:B------:R-:W1:Y:S01]  /*0020*/  S2R R3, SR_TID.X ;  /* 0x0000000000037919 */ /* 0x000e620000002100 */
[----:B------:R-:W2:Y:S06]  /*0030*/  LDCU.64 UR8, c[0x0][0x358] ;  /* 0x00006b00ff0877ac */ /* 0x000eac0008000a00 */
[----:B------:R-:W1:Y:S08]  /*0040*/  S2UR UR7, SR_CTAID.X ;  /* 0x00000000000779c3 */ /* 0x000e700000002500 */
[----:B------:R-:W1:Y:S01]  /*0050*/  LDC R2, c[0x0][0x360] ;  /* 0x0000d800ff027b82 */ /* 0x000e620000000800 */
[C---:B0-----:R-:W-:Y:S01]  /*0060*/  ISETP.NE.AND P1, PT, R4.reuse, RZ, PT ;  /* 0x000000ff0400720c */ /* 0x041fe20003f25270 */
[----:B------:R-:W-:-:S02]  /*0070*/  VIADD R6, R4, 0xffffffff ;  /* 0xffffffff04067836 */ /* 0x000fc40000000000 */
[----:B-1----:R-:W-:-:S10]  /*0080*/  IMAD R16, R2, UR7, R3 ;  /* 0x0000000702107c24 */ /* 0x002fd4000f8e0203 */
[----:B--2---:R-:W-:Y:S05]  /*0090*/  @!P1 BRA `(.L_x_1) ;  /* 0x0000000800a49947 */ /* 0x004fea0003800000 */
[----:B------:R-:W-:Y:S01]  /*00a0*/  ISETP.GE.U32.AND P0, PT, R6, 0xf, PT ;  /* 0x0000000f0600780c */ /* 0x000fe20003f06070 */
[----:B------:R-:W-:Y:S01]  /*00b0*/  IMAD.MOV.U32 R17, RZ, RZ, RZ ;  /* 0x000000ffff117224 */ /* 0x000fe200078e00ff */
[----:B------:R-:W-:-:S04]  /*00c0*/  LOP3.LUT R0, R4, 0xf, RZ, 0xc0, !PT ;  /* 0x0000000f04007812 */ /* 0x000fc800078ec0ff */
[----:B------:R-:W-:-:S07]  /*00d0*/  ISETP.NE.AND P2, PT, R0, RZ, PT ;  /* 0x000000ff0000720c */ /* 0x000fce0003f45270 */
[----:B------:R-:W-:Y:S06]  /*00e0*/  @!P0 BRA `(.L_x_2) ;  /* 0x00000004002c8947 */ /* 0x000fec0003800000 */
[----:B------:R-:W0:Y:S01]  /*00f0*/  S2UR UR5, SR_CgaCtaId ;  /* 0x00000000000579c3 */ /* 0x000e220000008800 */
[----:B------:R-:W-:Y:S01]  /*0100*/  UMOV UR4, 0x400 ;  /* 0x0000040000047882 */ /* 0x000fe20000000000 */
[----:B------:R-:W-:Y:S01]  /*0110*/  LOP3.LUT R17, R4, 0xfffffff0, RZ, 0xc0, !PT ;  /* 0xfffffff004117812 */ /* 0x000fe200078ec0ff */
[----:B0-----:R-:W-:-:S03]  /*0120*/  ULEA UR5, UR5, UR4, 0x18 ;  /* 0x0000000405057291 */ /* 0x001fc6000f8ec0ff */
[----:B------:R-:W-:-:S09]  /*0130*/  UMOV UR4, URZ ;  /* 0x000000ff00047c82 */ /* 0x000fd20008000000 */
.L_x_3:
[----:B0-----:R-:W0:Y:S01]  /*0140*/  LDC.64 R8, c[0x0][0x388] ;  /* 0x0000e200ff087b82 */ /* 0x001e220000000a00 */
[----:B------:R-:W-:-:S04]  /*0150*/  IMAD R5, R16, R4, UR4 ;  /* 0x0000000410057e24 */ /* 0x000fc8000f8e0204 */
[C---:B------:R-:W-:Y:S01]  /*0160*/  VIADD R15, R5.reuse, 0x2 ;  /* 0x00000002050f7836 */ /* 0x040fe20000000000 */
[C---:B------:R-:W-:Y:S01]  /*0170*/  IADD3 R21, PT, PT, R5.reuse, 0x4, RZ ;  /* 0x0000000405157810 */ /* 0x040fe20007ffe0ff */
[C---:B------:R-:W-:Y:S01]  /*0180*/  VIADD R13, R5.reuse, 0x3 ;  /* 0x00000003050d7836 */ /* 0x040fe20000000000 */
[C---:B------:R-:W-:Y:S01]  /*0190*/  IADD3 R11, PT, PT, R5.reuse, 0x1, RZ ;  /* 0x00000001050b7810 */ /* 0x040fe20007ffe0ff */
[C---:B------:R-:W-:Y:S01]  /*01a0*/  VIADD R23, R5.reuse, 0x5 ;  /* 0x0000000505177836 */ /* 0x040fe20000000000 */
[----:B------:R-:W-:Y:S01]  /*01b0*/  IADD3 R19, PT, PT, R5, 0x7, RZ ;  /* 0x0000000705137810 */ /* 0x000fe20007ffe0ff */
[----:B0-----:R-:W-:-:S04]  /*01c0*/  IMAD.WIDE.U32 R14, R15, 0x8, R8 ;  /* 0x000000080f0e7825 */ /* 0x001fc800078e0008 */
[--C-:B------:R-:W-:Y:S02]  /*01d0*/  IMAD.WIDE.U32 R20, R21, 0x8, R8.reuse ;  /* 0x0000000815147825 */ /* 0x100fe400078e0008 */
[----:B------:R-:W2:Y:S02]  /*01e0*/  LDG.E.64 R14, desc[UR8][R14.64] ;  /* 0x000000080e0e7981 */ /* 0x000ea4000c1e1b00 */
[--C-:B------:R-:W-:Y:S02]  /*01f0*/  IMAD.WIDE.U32 R26, R5, 0x8, R8.reuse ;  /* 0x00000008051a7825 */ /* 0x100fe400078e0008 */
[----:B------:R-:W3:Y:S02]  /*0200*/  LDG.E.64 R20, desc[UR8][R20.64] ;  /* 0x0000000814147981 */ /* 0x000ee4000c1e1b00 */
[--C-:B------:R-:W-:Y:S02]  /*0210*/  IMAD.WIDE.U32 R10, R11, 0x8, R8.reuse ;  /* 0x000000080b0a7825 */ /* 0x100fe400078e0008 */
[----:B------:R-:W4:Y:S02]  /*0220*/  LDG.E.64 R26, desc[UR8][R26.64] ;  /* 0x000000081a1a7981 */ /* 0x000f24000c1e1b00 */
[----:B------:R-:W-:-:S02]  /*0230*/  IMAD.WIDE.U32 R12, R13, 0x8, R8 ;  /* 0x000000080d0c7825 */ /* 0x000fc400078e0008 */
[----:B------:R-:W5:Y:S02]  /*0240*/  LDG.E.64 R10, desc[UR8][R10.64] ;  /* 0x000000080a0a7981 */ /* 0x000f64000c1e1b00 */
[--C-:B------:R-:W-:Y:S02]  /*0250*/  IMAD.WIDE.U32 R22, R23, 0x8, R8.reuse ;  /* 0x0000000817167825 */ /* 0x100fe400078e0008 */
[----:B------:R-:W5:Y:S02]  /*0260*/  LDG.E.64 R12, desc[UR8][R12.64] ;  /* 0x000000080c0c7981 */ /* 0x000f64000c1e1b00 */
[----:B------:R-:W-:Y:S02]  /*0270*/  IMAD.WIDE.U32 R18, R19, 0x8, R8 ;  /* 0x0000000813127825 */ /* 0x000fe400078e0008 */
[----:B------:R-:W5:Y:S02]  /*0280*/  LDG.E.64 R22, desc[UR8][R22.64] ;  /* 0x0000000816167981 */ /* 0x000f64000c1e1b00 */
[----:B------:R-:W-:-:S02]  /*0290*/  IMAD R7, R3, R4, UR4 ;  /* 0x0000000403077e24 */ /* 0x000fc4000f8e0204 */
[----:B------:R-:W5:Y:S01]  /*02a0*/  LDG.E.64 R18, desc[UR8][R18.64] ;  /* 0x0000000812127981 */ /* 0x000f62000c1e1b00 */
[----:B------:R-:W-:Y:S02]  /*02b0*/  VIADD R25, R5, 0x6 ;  /* 0x0000000605197836 */ /* 0x000fe40000000000 */
[----:B------:R-:W-:Y:S01]  /*02c0*/  LEA R7, R7, UR5, 0x3 ;  /* 0x0000000507077c11 */ /* 0x000fe2000f8e18ff */
[C---:B------:R-:W-:Y:S02]  /*02d0*/  VIADD R28, R5.reuse, 0x9 ;  /* 0x00000009051c7836 */ /* 0x040fe40000000000 */
[----:B------:R-:W-:Y:S02]  /*02e0*/  VIADD R29, R5, 0xe ;  /* 0x0000000e051d7836 */ /* 0x000fe40000000000 */
[----:B------:R-:W-:-:S06]  /*02f0*/  IMAD.WIDE.U32 R24, R25, 0x8, R8 ;  /* 0x0000000819187825 */ /* 0x000fcc00078e0008 */
[----:B------:R-:W5:Y:S04]  /*0300*/  LDG.E.64 R24, desc[UR8][R24.64] ;  /* 0x0000000818187981 */ /* 0x000f68000c1e1b00 */
[----:B--2---:R0:W-:Y:S04]  /*0310*/  STS.64 [R7+0x10], R14 ;  /* 0x0000100e07007388 */ /* 0x0041e80000000a00 */
[----:B---3--:R1:W-:Y:S04]  /*0320*/  STS.64 [R7+0x20], R20 ;  /* 0x0000201407007388 */ /* 0x0083e80000000a00 */
[----:B----4-:R2:W-:Y:S04]  /*0330*/  STS.64 [R7], R26 ;  /* 0x0000001a07007388 */ /* 0x0105e80000000a00 */
[----:B-----5:R3:W-:Y:S01]  /*0340*/  STS.64 [R7+0x8], R10 ;  /* 0x0000080a07007388 */ /* 0x0207e20000000a00 */
[----:B0-----:R-:W-:-:S03]  /*0350*/  IADD3 R15, PT, PT, R5, 0xd, RZ ;  /* 0x0000000d050f7810 */ /* 0x001fc60007ffe0ff */
[----:B------:R0:W-:Y:S01]  /*0360*/  STS.64 [R7+0x18], R12 ;  /* 0x0000180c07007388 */ /* 0x0001e20000000a00 */
[C---:B-1----:R-:W-:Y:S01]  /*0370*/  IADD3 R21, PT, PT, R5.reuse, 0xa, RZ ;  /* 0x0000000a05157810 */ /* 0x042fe20007ffe0ff */
[C---:B--2---:R-:W-:Y:S02]  /*0380*/  VIADD R27, R5.reuse, 0x8 ;  /* 0x00000008051b7836 */ /* 0x044fe40000000000 */
[----:B------:R1:W-:Y:S01]  /*0390*/  STS.64 [R7+0x28], R22 ;  /* 0x0000281607007388 */ /* 0x0003e20000000a00 */
[----:B---3--:R-:W-:-:S03]  /*03a0*/  VIADD R11, R5, 0xb ;  /* 0x0000000b050b7836 */ /* 0x008fc60000000000 */
[----:B------:R2:W-:Y:S01]  /*03b0*/  STS.64 [R7+0x38], R18 ;  /* 0x0000381207007388 */ /* 0x0005e20000000a00 */
[C---:B0-----:R-:W-:Y:S02]  /*03c0*/  VIADD R13, R5.reuse, 0xc ;  /* 0x0000000c050d7836 */ /* 0x041fe40000000000 */
[----:B------:R-:W-:Y:S02]  /*03d0*/  VIADD R5, R5, 0xf ;  /* 0x0000000f05057836 */ /* 0x000fe40000000000 */
[----:B------:R-:W-:-:S04]  /*03e0*/  IMAD.WIDE.U32 R26, R27, 0x8, R8 ;  /* 0x000000081b1a7825 */ /* 0x000fc800078e0008 */
[--C-:B-1----:R-:W-:Y:S02]  /*03f0*/  IMAD.WIDE.U32 R22, R28, 0x8, R8.reuse ;  /* 0x000000081c167825 */ /* 0x102fe400078e0008 */
[----:B------:R-:W3:Y:S02]  /*0400*/  LDG.E.64 R26, desc[UR8][R26.64] ;  /* 0x000000081a1a7981 */ /* 0x000ee4000c1e1b00 */
[--C-:B------:R-:W-:Y:S02]  /*0410*/  IMAD.WIDE.U32 R20, R21, 0x8, R8.reuse ;  /* 0x0000000815147825 */ /* 0x100fe400078e0008 */
[----:B------:R-:W4:Y:S02]  /*0420*/  LDG.E.64 R22, desc[UR8][R22.64] ;  /* 0x0000000816167981 */ /* 0x000f24000c1e1b00 */
[--C-:B------:R-:W-:Y:S02]  /*0430*/  IMAD.WIDE.U32 R10, R11, 0x8, R8.reuse ;  /* 0x000000080b0a7825 */ /* 0x100fe400078e0008 */
[----:B------:R-:W5:Y:S02]  /*0440*/  LDG.E.64 R20, desc[UR8][R20.64] ;  /* 0x0000000814147981 */ /* 0x000f64000c1e1b00 */
[----:B------:R-:W-:-:S02]  /*0450*/  IMAD.WIDE.U32 R12, R13, 0x8, R8 ;  /* 0x000000080d0c7825 */ /* 0x000fc400078e0008 */
[----:B------:R-:W5:Y:S02]  /*0460*/  LDG.E.64 R10, desc[UR8][R10.64] ;  /* 0x000000080a0a7981 */ /* 0x000f64000c1e1b00 */
[--C-:B------:R-:W-:Y:S02]  /*0470*/  IMAD.WIDE.U32 R14, R15, 0x8, R8.reuse ;  /* 0x000000080f0e7825 */ /* 0x100fe400078e0008 */
[----:B------:R-:W5:Y:S02]  /*0480*/  LDG.E.64 R12, desc[UR8][R12.64] ;  /* 0x000000080c0c7981 */ /* 0x000f64000c1e1b00 */
[--C-:B--2---:R-:W-:Y:S02]  /*0490*/  IMAD.WIDE.U32 R18, R29, 0x8, R8.reuse ;  /* 0x000000081d127825 */ /* 0x104fe400078e0008 */
[----:B------:R-:W2:Y:S02]  /*04a0*/  LDG.E.64 R14, desc[UR8][R14.64] ;  /* 0x000000080e0e7981 */ /* 0x000ea4000c1e1b00 */
[----:B------:R-:W-:-:S02]  /*04b0*/  IMAD.WIDE.U32 R8, R5, 0x8, R8 ;  /* 0x0000000805087825 */ /* 0x000fc400078e0008 */
[----:B------:R-:W2:Y:S04]  /*04c0*/  LDG.E.64 R18, desc[UR8][R18.64] ;  /* 0x0000000812127981 */ /* 0x000ea8000c1e1b00 */
[----:B------:R-:W2:Y:S01]  /*04d0*/  LDG.E.64 R8, desc[UR8][R8.64] ;  /* 0x0000000808087981 */ /* 0x000ea2000c1e1b00 */
[----:B------:R-:W-:-:S03]  /*04e0*/  UIADD3 UR4, UPT, UPT, UR4, 0x10, URZ ;  /* 0x0000001004047890 */ /* 0x000fc6000fffe0ff */
[----:B------:R0:W-:Y:S03]  /*04f0*/  STS.64 [R7+0x30], R24 ;  /* 0x0000301807007388 */ /* 0x0001e60000000a00 */
[----:B------:R-:W-:Y:S01]  /*0500*/  ISETP.NE.AND P0, PT, R17, UR4, PT ;  /* 0x0000000411007c0c */ /* 0x000fe2000bf05270 */
[----:B---3--:R0:W-:Y:S04]  /*0510*/  STS.64 [R7+0x40], R26 ;  /* 0x0000401a07007388 */ /* 0x0081e80000000a00 */
[----:B----4-:R0:W-:Y:S04]  /*0520*/  STS.64 [R7+0x48], R22 ;  /* 0x0000481607007388 */ /* 0x0101e80000000a00 */
[----:B-----5:R0:W-:Y:S04]  /*0530*/  STS.64 [R7+0x50], R20 ;  /* 0x0000501407007388 */ /* 0x0201e80000000a00 */
[----:B------:R0:W-:Y:S04]  /*0540*/  STS.64 [R7+0x58], R10 ;  /* 0x0000580a07007388 */ /* 0x0001e80000000a00 */
[----:B------:R0:W-:Y:S04]  /*0550*/  STS.64 [R7+0x60], R12 ;  /* 0x0000600c07007388 */ /* 0x0001e80000000a00 */
[----:B--2---:R0:W-:Y:S04]  /*0560*/  STS.64 [R7+0x68], R14 ;  /* 0x0000680e07007388 */ /* 0x0041e80000000a00 */
[----:B------:R0:W-:Y:S04]  /*0570*/  STS.64 [R7+0x70], R18 ;  /* 0x0000701207007388 */ /* 0x0001e80000000a00 */
[----:B------:R0:W-:Y:S01]  /*0580*/  STS.64 [R7+0x78], R8 ;  /* 0x0000780807007388 */ /* 0x0001e20000000a00 */
[----:B------:R-:W-:Y:S05]  /*0590*/  @P0 BRA `(.L_x_3) ;  /* 0xfffffff800e80947 */ /* 0x000fea000383ffff */
.L_x_2:
[----:B------:R-:W-:Y:S05]  /*05a0*/  @!P2 BRA `(.L_x_1) ;  /* 0x000000040060a947 */ /* 0x000fea0003800000 */
[----:B------:R-:W-:Y:S02]  /*05b0*/  ISETP.GE.U32.AND P0, PT, R0, 0x8, PT ;  /* 0x000000080000780c */ /* 0x000fe40003f06070 */
[----:B------:R-:W-:-:S04]  /*05c0*/  LOP3.LUT R5, R4, 0x7, RZ, 0xc0, !PT ;  /* 0x0000000704057812 */ /* 0x000fc800078ec0ff */
[----:B------:R-:W-:-:S07]  /*05d0*/  ISETP.NE.AND P2, PT, R5, RZ, PT ;  /* 0x000000ff0500720c */ /* 0x000fce0003f45270 */
[----:B------:R-:W-:Y:S06]  /*05e0*/  @!P0 BRA `(.L_x_4) ;  /* 0x00000000009c8947 */ /* 0x000fec0003800000 */
[----:B0-----:R-:W0:Y:S01]  /*05f0*/  LDC.64 R24, c[0x0][0x388] ;  /* 0x0000e200ff187b82 */ /* 0x001e220000000a00 */
[----:B------:R-:W-:-:S04]  /*0600*/  IMAD R9, R16, R4, R17 ;  /* 0x0000000410097224 */ /* 0x000fc800078e0211 */
[C---:B------:R-:W-:Y:S01]  /*0610*/  VIADD R13, R9.reuse, 0x2 ;  /* 0x00000002090d7836 */ /* 0x040fe20000000000 */
[C---:B------:R-:W-:Y:S01]  /*0620*/  IADD3 R11, PT, PT, R9.reuse, 0x1, RZ ;  /* 0x00000001090b7810 */ /* 0x040fe20007ffe0ff */
[C---:B------:R-:W-:Y:S01]  /*0630*/  VIADD R15, R9.reuse, 0x3 ;  /* 0x00000003090f7836 */ /* 0x040fe20000000000 */
[C---:B------:R-:W-:Y:S01]  /*0640*/  IADD3 R19, PT, PT, R9.reuse, 0x4, RZ ;  /* 0x0000000409137810 */ /* 0x040fe20007ffe0ff */
[C---:B------:R-:W-:Y:S01]  /*0650*/  VIADD R21, R9.reuse, 0x5 ;  /* 0x0000000509157836 */ /* 0x040fe20000000000 */
[C---:B------:R-:W-:Y:S01]  /*0660*/  IADD3 R7, PT, PT, R9.reuse, 0x7, RZ ;  /* 0x0000000709077810 */ /* 0x040fe20007ffe0ff */
[C---:B------:R-:W-:Y:S02]  /*0670*/  VIADD R23, R9.reuse, 0x6 ;  /* 0x0000000609177836 */ /* 0x040fe40000000000 */
        /* <DEDUP_REMOVED lines=11> */
[--C-:B------:R-:W-:Y:S02]  /*0730*/  IMAD.WIDE.U32 R22, R23, 0x8, R24.reuse ;  /* 0x0000000817167825 */ /* 0x100fe400078e0018 */
[----:B------:R-:W5:Y:S02]  /*0740*/  LDG.E.64 R20, desc[UR8][R20.64] ;  /* 0x0000000814147981 */ /* 0x000f64000c1e1b00 */
[----:B------:R-:W-:-:S02]  /*0750*/  IMAD.WIDE.U32 R24, R7, 0x8, R24 ;  /* 0x0000000807187825 */ /* 0x000fc400078e0018 */
[----:B------:R-:W5:Y:S04]  /*0760*/  LDG.E.64 R22, desc[UR8][R22.64] ;  /* 0x0000000816167981 */ /* 0x000f68000c1e1b00 */
[----:B------:R-:W5:Y:S01]  /*0770*/  LDG.E.64 R24, desc[UR8][R24.64] ;  /* 0x0000000818187981 */ /* 0x000f62000c1e1b00 */
[----:B------:R-:W0:Y:S01]  /*0780*/  S2UR UR5, SR_CgaCtaId ;  /* 0x00000000000579c3 */ /* 0x000e220000008800 */
[----:B------:R-:W-:Y:S01]  /*0790*/  UMOV UR4, 0x400 ;  /* 0x0000040000047882 */ /* 0x000fe20000000000 */
[----:B------:R-:W-:Y:S01]  /*07a0*/  IMAD R0, R3, R4, R17 ;  /* 0x0000000403007224 */ /* 0x000fe200078e0211 */
[----:B0-----:R-:W-:-:S06]  /*07b0*/  ULEA UR4, UR5, UR4, 0x18 ;  /* 0x0000000405047291 */ /* 0x001fcc000f8ec0ff */
[----:B------:R-:W-:Y:S01]  /*07c0*/  LEA R7, R0, UR4, 0x3 ;  /* 0x0000000400077c11 */ /* 0x000fe2000f8e18ff */
[----:B------:R-:W-:-:S04]  /*07d0*/  VIADD R17, R17, 0x8 ;  /* 0x0000000811117836 */ /* 0x000fc80000000000 */
[----:B--2---:R1:W-:Y:S04]  /*07e0*/  STS.64 [R7], R8 ;  /* 0x0000000807007388 */ /* 0x0043e80000000a00 */
[----:B---3--:R1:W-:Y:S04]  /*07f0*/  STS.64 [R7+0x8], R10 ;  /* 0x0000080a07007388 */ /* 0x0083e80000000a00 */
[----:B----4-:R1:W-:Y:S04]  /*0800*/  STS.64 [R7+0x10], R12 ;  /* 0x0000100c07007388 */ /* 0x0103e80000000a00 */
[----:B-----5:R1:W-:Y:S04]  /*0810*/  STS.64 [R7+0x18], R14 ;  /* 0x0000180e07007388 */ /* 0x0203e80000000a00 */
[----:B------:R1:W-:Y:S04]  /*0820*/  STS.64 [R7+0x20], R18 ;  /* 0x0000201207007388 */ /* 0x0003e80000000a00 */
[----:B------:R1:W-:Y:S04]  /*0830*/  STS.64 [R7+0x28], R20 ;  /* 0x0000281407007388 */ /* 0x0003e80000000a00 */
[----:B------:R1:W-:Y:S04]  /*0840*/  STS.64 [R7+0x30], R22 ;  /* 0x0000301607007388 */ /* 0x0003e80000000a00 */
[----:B------:R1:W-:Y:S02]  /*0850*/  STS.64 [R7+0x38], R24 ;  /* 0x0000381807007388 */ /* 0x0003e40000000a00 */
.L_x_4:
[----:B------:R-:W-:Y:S05]  /*0860*/  @!P2 BRA `(.L_x_1) ;  /* 0x0000000000b0a947 */ /* 0x000fea0003800000 */
[----:B------:R-:W-:Y:S02]  /*0870*/  ISETP.GE.U32.AND P0, PT, R5, 0x4, PT ;  /* 0x000000040500780c */ /* 0x000fe40003f06070 */
[----:B------:R-:W-:-:S04]  /*0880*/  LOP3.LUT R0, R4, 0x3, RZ, 0xc0, !PT ;  /* 0x0000000304007812 */ /* 0x000fc800078ec0ff */
[----:B------:R-:W-:-:S07]  /*0890*/  ISETP.NE.AND P2, PT, R0, RZ, PT ;  /* 0x000000ff0000720c */ /* 0x000fce0003f45270 */
[----:B------:R-:W-:Y:S06]  /*08a0*/  @!P0 BRA `(.L_x_5) ;  /* 0x00000000005c8947 */ /* 0x000fec0003800000 */
[----:B01----:R-:W0:Y:S01]  /*08b0*/  LDC.64 R8, c[0x0][0x388] ;  /* 0x0000e200ff087b82 */ /* 0x003e220000000a00 */
[----:B------:R-:W-:-:S04]  /*08c0*/  IMAD R13, R16, R4, R17 ;  /* 0x00000004100d7224 */ /* 0x000fc800078e0211 */
[C---:B------:R-:W-:Y:S01]  /*08d0*/  VIADD R11, R13.reuse, 0x1 ;  /* 0x000000010d0b7836 */ /* 0x040fe20000000000 */
[C---:B------:R-:W-:Y:S01]  /*08e0*/  IADD3 R15, PT, PT, R13.reuse, 0x2, RZ ;  /* 0x000000020d0f7810 */ /* 0x040fe20007ffe0ff */
[----:B------:R-:W-:Y:S02]  /*08f0*/  VIADD R19, R13, 0x3 ;  /* 0x000000030d137836 */ /* 0x000fe40000000000 */
[----:B0-----:R-:W-:-:S04]  /*0900*/  IMAD.WIDE.U32 R10, R11, 0x8, R8 ;  /* 0x000000080b0a7825 */ /* 0x001fc800078e0008 */
[--C-:B------:R-:W-:Y:S02]  /*0910*/  IMAD.WIDE.U32 R14, R15, 0x8, R8.reuse ;  /* 0x000000080f0e7825 */ /* 0x100fe400078e0008 */
[----:B------:R-:W2:Y:S02]  /*0920*/  LDG.E.64 R10, desc[UR8][R10.64] ;  /* 0x000000080a0a7981 */ /* 0x000ea4000c1e1b00 */
[--C-:B------:R-:W-:Y:S02]  /*0930*/  IMAD.WIDE.U32 R18, R19, 0x8, R8.reuse ;  /* 0x0000000813127825 */ /* 0x100fe400078e0008 */
[----:B------:R-:W3:Y:S02]  /*0940*/  LDG.E.64 R14, desc[UR8][R14.64] ;  /* 0x000000080e0e7981 */ /* 0x000ee4000c1e1b00 */
[----:B------:R-:W-:Y:S02]  /*0950*/  IMAD.WIDE.U32 R12, R13, 0x8, R8 ;  /* 0x000000080d0c7825 */ /* 0x000fe400078e0008 */
[----:B------:R-:W4:Y:S04]  /*0960*/  LDG.E.64 R18, desc[UR8][R18.64] ;  /* 0x0000000812127981 */ /* 0x000f28000c1e1b00 */
[----:B------:R-:W5:Y:S01]  /*0970*/  LDG.E.64 R8, desc[UR8][R12.64] ;  /* 0x000000080c087981 */ /* 0x000f62000c1e1b00 */
[----:B------:R-:W0:Y:S01]  /*0980*/  S2UR UR5, SR_CgaCtaId ;  /* 0x00000000000579c3 */ /* 0x000e220000008800 */
[----:B------:R-:W-:Y:S01]  /*0990*/  UMOV UR4, 0x400 ;  /* 0x0000040000047882 */ /* 0x000fe20000000000 */
[----:B------:R-:W-:Y:S01]  /*09a0*/  IMAD R5, R3, R4, R17 ;  /* 0x0000000403057224 */ /* 0x000fe200078e0211 */
[----:B0-----:R-:W-:-:S06]  /*09b0*/  ULEA UR4, UR5, UR4, 0x18 ;  /* 0x0000000405047291 */ /* 0x001fcc000f8ec0ff */
[----:B------:R-:W-:Y:S01]  /*09c0*/  LEA R5, R5, UR4, 0x3 ;  /* 0x0000000405057c11 */ /* 0x000fe2000f8e18ff */
[----:B------:R-:W-:-:S04]  /*09d0*/  VIADD R17, R17, 0x4 ;  /* 0x0000000411117836 */ /* 0x000fc80000000000 */
[----:B--2---:R2:W-:Y:S04]  /*09e0*/  STS.64 [R5+0x8], R10 ;  /* 0x0000080a05007388 */ /* 0x0045e80000000a00 */
[----:B---3--:R2:W-:Y:S04]  /*09f0*/  STS.64 [R5+0x10], R14 ;  /* 0x0000100e05007388 */ /* 0x0085e80000000a00 */
[----:B----4-:R2:W-:Y:S04]  /*0a00*/  STS.64 [R5+0x18], R18 ;  /* 0x0000181205007388 */ /* 0x0105e80000000a00 */
[----:B-----5:R2:W-:Y:S02]  /*0a10*/  STS.64 [R5], R8 ;  /* 0x0000000805007388 */ /* 0x0205e40000000a00 */
.L_x_5:
[----:B------:R-:W-:Y:S05]  /*0a20*/  @!P2 BRA `(.L_x_1) ;  /* 0x000000000040a947 */ /* 0x000fea0003800000 */
[----:B------:R-:W3:Y:S01]  /*0a30*/  S2UR UR5, SR_CgaCtaId ;  /* 0x00000000000579c3 */ /* 0x000ee20000008800 */
[----:B------:R-:W-:Y:S01]  /*0a40*/  UMOV UR4, 0x400 ;  /* 0x0000040000047882 */ /* 0x000fe20000000000 */
[-CC-:B--2---:R-:W-:Y:S01]  /*0a50*/  IMAD R5, R3, R4.reuse, R17.reuse ;  /* 0x0000000403057224 */ /* 0x184fe200078e0211 */
[----:B------:R-:W-:Y:S01]  /*0a60*/  IADD3 R0, PT, PT, -R0, RZ, RZ ;  /* 0x000000ff00007210 */ /* 0x000fe20007ffe1ff */
[----:B------:R-:W-:-:S04]  /*0a70*/  IMAD R17, R16, R4, R17 ;  /* 0x0000000410117224 */ /* 0x000fc800078e0211 */
[----:B01----:R-:W0:Y:S01]  /*0a80*/  LDC.64 R10, c[0x0][0x388] ;  /* 0x0000e200ff0a7b82 */ /* 0x003e220000000a00 */
[----:B---3--:R-:W-:-:S06]  /*0a90*/  ULEA UR4, UR5, UR4, 0x18 ;  /* 0x0000000405047291 */ /* 0x008fcc000f8ec0ff */
[----:B------:R-:W-:-:S07]  /*0aa0*/  LEA R5, R5, UR4, 0x3 ;  /* 0x0000000405057c11 */ /* 0x000fce000f8e18ff */
.L_x_6:
[----:B0-----:R-:W-:-:S06]  /*0ab0*/  IMAD.WIDE.U32 R8, R17, 0x8, R10 ;  /* 0x0000000811087825 */ /* 0x001fcc00078e000a */
[----:B------:R-:W2:Y:S01]  /*0ac0*/  LDG.E.64 R8, desc[UR8][R8.64] ;  /* 0x0000000808087981 */ /* 0x000ea2000c1e1b00 */
[----:B------:R-:W-:Y:S02]  /*0ad0*/  VIADD R0, R0, 0x1 ;  /* 0x0000000100007836 */ /* 0x000fe40000000000 */
[----:B------:R-:W-:-:S03]  /*0ae0*/  VIADD R17, R17, 0x1 ;  /* 0x0000000111117836 */ /* 0x000fc60000000000 */
[----:B------:R-:W-:Y:S01]  /*0af0*/  ISETP.NE.AND P0, PT, R0, RZ, PT ;  /* 0x000000ff0000720c */ /* 0x000fe20003f05270 */
[----:B--2---:R0:W-:Y:S02]  /*0b00*/  STS.64 [R5], R8 ;  /* 0x0000000805007388 */ /* 0x0041e40000000a00 */
[----:B0-----:R-:W-:-:S10]  /*0b10*/  IADD3 R5, PT, PT, R5, 0x8, RZ ;  /* 0x0000000805057810 */ /* 0x001fd40007ffe0ff */
[----:B------:R-:W-:Y:S05]  /*0b20*/  @P0 BRA `(.L_x_6) ;  /* 0xfffffffc00e00947 */ /* 0x000fea000383ffff */
.L_x_1:
[----:B------:R-:W3:Y:S08]  /*0b30*/  LDC R0, c[0x0][0x3a0] ;  /* 0x0000e800ff007b82 */ /* 0x000ef00000000800 */
[----:B01----:R-:W0:Y:S08]  /*0b40*/  LDC.64 R20, c[0x0][0x390] ;  /* 0x0000e400ff147b82 */ /* 0x003e300000000a00 */
[----:B------:R-:W-:Y:S01]  /*0b50*/  BAR.SYNC.DEFER_BLOCKING 0x0 ;  /* 0x0000000000007b1d */ /* 0x000fe20000010000 */
[----:B---3--:R-:W-:Y:S01]  /*0b60*/  ISETP.NE.AND P0, PT, R0, 0x2710, PT ;  /* 0x000027100000780c */ /* 0x008fe20003f05270 */
[----:B0-----:R-:W-:-:S12]  /*0b70*/  IMAD.WIDE R20, R16, 0x8, R20 ;  /* 0x0000000810147825 */ /* 0x001fd800078e0214 */
[----:B--2---:R-:W2:Y:S01]  /*0b80*/  @P0 LDG.E.64 R8, desc[UR8][R20.64] ;  /* 0x0000000814080981 */ /* 0x004ea2000c1e1b00 */
[----:B------:R-:W-:Y:S01]  /*0b90*/  MOV R14, 0x400 ;  /* 0x00000400000e7802 */ /* 0x000fe20000000f00 */
[----:B------:R-:W0:Y:S04]  /*0ba0*/  S2R R5, SR_CgaCtaId ;  /* 0x0000000000057919 */ /* 0x000e280000008800 */
[----:B------:R-:W-:-:S05]  /*0bb0*/  VIADD R0, R14, 0x5000 ;  /* 0x000050000e007836 */ /* 0x000fca0000000000 */
[----:B0-----:R-:W-:-:S05]  /*0bc0*/  LEA R0, R5, R0, 0x18 ;  /* 0x0000000005007211 */ /* 0x001fca00078ec0ff */
[----:B------:R-:W-:-:S05]  /*0bd0*/  IMAD R0, R3, 0x8, R0 ;  /* 0x0000000803007824 */ /* 0x000fca00078e0200 */
[----:B--2---:R0:W-:Y:S01]  /*0be0*/  @P0 STS.64 [R0], R8 ;  /* 0x0000000800000388 */ /* 0x0041e20000000a00 */
[----:B------:R-:W-:Y:S05]  /*0bf0*/  @P0 BRA `(.L_x_7) ;  /* 0x0000000400140947 */ /* 0x000fea0003800000 */
[----:B------:R-:W-:Y:S05]  /*0c00*/  @!P1 BRA `(.L_x_7) ;  /* 0x0000000400109947 */ /* 0x000fea0003800000 */
[----:B------:R1:W2:Y:S01]  /*0c10*/  LDS.64 R10, [R0] ;  /* 0x00000000000a7984 */ /* 0x0002a20000000a00 */
[----:B------:R-:W-:Y:S01]  /*0c20*/  ISETP.GE.U32.AND P0, PT, R6, 0x7, PT ;  /* 0x000000070600780c */ /* 0x000fe20003f06070 */
[----:B------:R-:W-:Y:S01]  /*0c30*/  HFMA2 R25, -RZ, RZ, 0, 0 ;  /* 0x00000000ff197431 */ /* 0x000fe200000001ff */
[----:B------:R-:W-:Y:S01]  /*0c40*/  LOP3.LUT R17, R4, 0x7, RZ, 0xc0, !PT ;  /* 0x0000000704117812 */ /* 0x000fe200078ec0ff */
[----:B------:R-:W-:-:S03]  /*0c50*/  IMAD R24, R3, R4, RZ ;  /* 0x0000000403187224 */ /* 0x000fc600078e02ff */
[----:B------:R-:W-:-:S07]  /*0c60*/  ISETP.NE.AND P2, PT, R17, RZ, PT ;  /* 0x000000ff1100720c */ /* 0x000fce0003f45270 */
[----:B-1----:R-:W-:Y:S06]  /*0c70*/  @!P0 BRA `(.L_x_8) ;  /* 0x0000000000648947 */ /* 0x002fec0003800000 */
[----:B------:R-:W-:Y:S02]  /*0c80*/  LEA R15, R5, R14, 0x18 ;  /* 0x0000000e050f7211 */ /* 0x000fe400078ec0ff */
[----:B------:R-:W-:-:S03]  /*0c90*/  LOP3.LUT R25, R4, 0xfffffff8, RZ, 0xc0, !PT ;  /* 0xfffffff804197812 */ /* 0x000fc600078ec0ff */
[----:B------:R-:W-:Y:S02]  /*0ca0*/  IMAD R15, R24, 0x8, R15 ;  /* 0x00000008180f7824 */ /* 0x000fe400078e020f */
[----:B------:R-:W-:-:S03]  /*0cb0*/  IMAD.MOV R26, RZ, RZ, -R25 ;  /* 0x000000ffff1a7224 */ /* 0x000fc600078e0a19 */
[----:B------:R-:W-:-:S07]  /*0cc0*/  IADD3 R15, PT, PT, R15, 0x20, RZ ;  /* 0x000000200f0f7810 */ /* 0x000fce0007ffe0ff */
.L_x_9:
[----:B------:R-:W2:Y:S01]  /*0cd0*/  LDS.64 R12, [R15+-0x20] ;  /* 0xffffe0000f0c7984 */ /* 0x000ea20000000a00 */
[----:B------:R-:W-:-:S03]  /*0ce0*/  VIADD R26, R26, 0x8 ;  /* 0x000000081a1a7836 */ /* 0x000fc60000000000 */
[----:B------:R-:W1:Y:S02]  /*0cf0*/  LDS.64 R22, [R15+-0x18] ;  /* 0xffffe8000f167984 */ /* 0x000e640000000a00 */
[----:B------:R-:W-:Y:S02]  /*0d00*/  ISETP.NE.AND P0, PT, R26, RZ, PT ;  /* 0x000000ff1a00720c */ /* 0x000fe40003f05270 */
[----:B------:R-:W3:Y:S04]  /*0d10*/  LDS.64 R18, [R15+-0x10] ;  /* 0xfffff0000f127984 */ /* 0x000ee80000000a00 */
[----:B------:R-:W4:Y:S04]  /*0d20*/  LDS.64 R6, [R15+-0x8] ;  /* 0xfffff8000f067984 */ /* 0x000f280000000a00 */
[----:B0-----:R-:W0:Y:S01]  /*0d30*/  LDS.64 R8, [R15] ;  /* 0x000000000f087984 */ /* 0x001e220000000a00 */
[----:B--2---:R-:W-:-:S03]  /*0d40*/  DFMA R12, R12, R12, R10 ;  /* 0x0000000c0c0c722b */ /* 0x004fc6000000000a */
[----:B------:R-:W2:Y:S05]  /*0d50*/  LDS.64 R10, [R15+0x8] ;  /* 0x000008000f0a7984 */ /* 0x000eaa0000000a00 */
[----:B-1----:R-:W-:Y:S02]  /*0d60*/  DFMA R22, R22, R22, R12 ;  /* 0x000000161616722b */ /* 0x002fe4000000000c */
[----:B------:R-:W1:Y:S06]  /*0d70*/  LDS.64 R12, [R15+0x10] ;  /* 0x000010000f0c7984 */ /* 0x000e6c0000000a00 */
[----:B---3--:R-:W-:-:S02]  /*0d80*/  DFMA R18, R18, R18, R22 ;  /* 0x000000121212722b */ /* 0x008fc40000000016 */
[----:B------:R3:W5:Y:S06]  /*0d90*/  LDS.64 R22, [R15+0x18] ;  /* 0x000018000f167984 */ /* 0x00076c0000000a00 */
[----:B----4-:R-:W-:Y:S01]  /*0da0*/  DFMA R18, R6, R6, R18 ;  /* 0x000000060612722b */ /* 0x010fe20000000012 */
[----:B---3--:R-:W-:-:S07]  /*0db0*/  VIADD R15, R15, 0x40 ;  /* 0x000000400f0f7836 */ /* 0x008fce0000000000 */
[----:B0-----:R-:W-:-:S08]  /*0dc0*/  DFMA R18, R8, R8, R18 ;  /* 0x000000080812722b */ /* 0x001fd00000000012 */
[----:B--2---:R-:W-:-:S08]  /*0dd0*/  DFMA R18, R10, R10, R18 ;  /* 0x0000000a0a12722b */ /* 0x004fd00000000012 */
[----:B-1----:R-:W-:-:S08]  /*0de0*/  DFMA R18, R12, R12, R18 ;  /* 0x0000000c0c12722b */ /* 0x002fd00000000012 */
[----:B-----5:R-:W-:Y:S01]  /*0df0*/  DFMA R10, R22, R22, R18 ;  /* 0x00000016160a722b */ /* 0x020fe20000000012 */
[----:B------:R-:W-:Y:S10]  /*0e00*/  @P0 BRA `(.L_x_9) ;  /* 0xfffffffc00b00947 */ /* 0x000ff4000383ffff */
.L_x_8:
[----:B------:R-:W-:Y:S05]  /*0e10*/  @!P2 BRA `(.L_x_10) ;  /* 0x000000000088a947 */ /* 0x000fea0003800000 */
[----:B------:R-:W-:Y:S02]  /*0e20*/  ISETP.GE.U32.AND P0, PT, R17, 0x4, PT ;  /* 0x000000041100780c */ /* 0x000fe40003f06070 */
[----:B------:R-:W-:-:S04]  /*0e30*/  LOP3.LUT R15, R4, 0x3, RZ, 0xc0, !PT ;  /* 0x00000003040f7812 */ /* 0x000fc800078ec0ff */
[----:B------:R-:W-:-:S07]  /*0e40*/  ISETP.NE.AND P2, PT, R15, RZ, PT ;  /* 0x000000ff0f00720c */ /* 0x000fce0003f45270 */
[----:B------:R-:W-:Y:S06]  /*0e50*/  @!P0 BRA `(.L_x_11) ;  /* 0x0000000000308947 */ /* 0x000fec0003800000 */
[----:B------:R-:W-:Y:S01]  /*0e60*/  IADD3 R6, PT, PT, R24, R25, RZ ;  /* 0x0000001918067210 */ /* 0x000fe20007ffe0ff */
[----:B------:R-:W-:Y:S01]  /*0e70*/  VIADD R25, R25, 0x4 ;  /* 0x0000000419197836 */ /* 0x000fe20000000000 */
[----:B------:R-:W-:-:S05]  /*0e80*/  LEA R17, R5, R14, 0x18 ;  /* 0x0000000e05117211 */ /* 0x000fca00078ec0ff */
[----:B------:R-:W-:-:S05]  /*0e90*/  IMAD R17, R6, 0x8, R17 ;  /* 0x0000000806117824 */ /* 0x000fca00078e0211 */
[----:B------:R-:W2:Y:S04]  /*0ea0*/  LDS.64 R18, [R17] ;  /* 0x0000000011127984 */ /* 0x000ea80000000a00 */
[----:B------:R-:W1:Y:S04]  /*0eb0*/  LDS.64 R6, [R17+0x8] ;  /* 0x0000080011067984 */ /* 0x000e680000000a00 */
[----:B0-----:R-:W0:Y:S04]  /*0ec0*/  LDS.64 R8, [R17+0x10] ;  /* 0x0000100011087984 */ /* 0x001e280000000a00 */
[----:B------:R-:W3:Y:S01]  /*0ed0*/  LDS.64 R12, [R17+0x18] ;  /* 0x00001800110c7984 */ /* 0x000ee20000000a00 */
[----:B--2---:R-:W-:-:S08]  /*0ee0*/  DFMA R10, R18, R18, R10 ;  /* 0x00000012120a722b */ /* 0x004fd0000000000a */
[----:B-1----:R-:W-:-:S08]  /*0ef0*/  DFMA R10, R6, R6, R10 ;  /* 0x00000006060a722b */ /* 0x002fd0000000000a */
[----:B0-----:R-:W-:-:S08]  /*0f00*/  DFMA R10, R8, R8, R10 ;  /* 0x00000008080a722b */ /* 0x001fd0000000000a */
[----:B---3--:R-:W-:-:S11]  /*0f10*/  DFMA R10, R12, R12, R10 ;  /* 0x0000000c0c0a722b */ /* 0x008fd6000000000a */
.L_x_11:
[----:B------:R-:W-:Y:S05]  /*0f20*/  @!P2 BRA `(.L_x_10) ;  /* 0x000000000044a947 */ /* 0x000fea0003800000 */
[----:B------:R-:W-:Y:S02]  /*0f30*/  LOP3.LUT R6, R4, 0x1, RZ, 0xc0, !PT ;  /* 0x0000000104067812 */ /* 0x000fe400078ec0ff */
[----:B------:R-:W-:Y:S02]  /*0f40*/  ISETP.NE.AND P0, PT, R15, 0x1, PT ;  /* 0x000000010f00780c */ /* 0x000fe40003f05270 */
[----:B------:R-:W-:-:S13]  /*0f50*/  ISETP.NE.U32.AND P2, PT, R6, 0x1, PT ;  /* 0x000000010600780c */ /* 0x000fda0003f45070 */
[----:B------:R-:W-:Y:S01]  /*0f60*/  @!P2 LEA R13, R5, R14, 0x18 ;  /* 0x0000000e050da211 */ /* 0x000fe200078ec0ff */
[----:B------:R-:W-:Y:S06]  /*0f70*/  @!P0 BRA `(.L_x_12) ;  /* 0x0000000000208947 */ /* 0x000fec0003800000 */
[----:B------:R-:W-:Y:S01]  /*0f80*/  IADD3 R6, PT, PT, R24, R25, RZ ;  /* 0x0000001918067210 */ /* 0x000fe20007ffe0ff */
[----:B------:R-:W-:Y:S01]  /*0f90*/  VIADD R25, R25, 0x2 ;  /* 0x0000000219197836 */ /* 0x000fe20000000000 */
[----:B------:R-:W-:-:S05]  /*0fa0*/  LEA R7, R5, R14, 0x18 ;  /* 0x0000000e05077211 */ /* 0x000fca00078ec0ff */
[----:B------:R-:W-:-:S05]  /*0fb0*/  IMAD R12, R6, 0x8, R7 ;  /* 0x00000008060c7824 */ /* 0x000fca00078e0207 */
[----:B------:R-:W2:Y:S04]  /*0fc0*/  LDS.64 R6, [R12] ;  /* 0x000000000c067984 */ /* 0x000ea80000000a00 */
[----:B0-----:R-:W0:Y:S01]  /*0fd0*/  LDS.64 R8, [R12+0x8] ;  /* 0x000008000c087984 */ /* 0x001e220000000a00 */
[----:B--2---:R-:W-:-:S08]  /*0fe0*/  DFMA R10, R6, R6, R10 ;  /* 0x00000006060a722b */ /* 0x004fd0000000000a */
[----:B0-----:R-:W-:-:S11]  /*0ff0*/  DFMA R10, R8, R8, R10 ;  /* 0x00000008080a722b */ /* 0x001fd6000000000a */
.L_x_12:
[----:B------:R-:W-:-:S05]  /*1000*/  @!P2 IADD3 R24, PT, PT, R24, R25, RZ ;  /* 0x000000191818a210 */ /* 0x000fca0007ffe0ff */
[----:B------:R-:W-:-:S06]  /*1010*/  @!P2 IMAD R6, R24, 0x8, R13 ;  /* 0x000000081806a824 */ /* 0x000fcc00078e020d */
[----:B------:R-:W2:Y:S02]  /*1020*/  @!P2 LDS.64 R6, [R6] ;  /* 0x000000000606a984 */ /* 0x000ea40000000a00 */
[----:B--2---:R-:W-:-:S11]  /*1030*/  @!P2 DFMA R10, R6, R6, R10 ;  /* 0x00000006060aa22b */ /* 0x004fd6000000000a */
.L_x_10:
[----:B--2---:R1:W-:Y:S02]  /*1040*/  STS.64 [R0], R10 ;  /* 0x0000000a00007388 */ /* 0x0043e40000000a00 */
.L_x_7:
[----:B-1----:R-:W1:Y:S02]  /*1050*/  LDC.64 R10, c[0x0][0x380] ;  /* 0x0000e000ff0a7b82 */ /* 0x002e640000000a00 */
[----:B-1----:R-:W-:-:S06]  /*1060*/  IMAD.WIDE R10, R16, 0x30, R10 ;  /* 0x00000030100a7825 */ /* 0x002fcc00078e020a */
[----:B------:R-:W-:Y:S06]  /*1070*/  BAR.SYNC.DEFER_BLOCKING 0x0 ;  /* 0x0000000000007b1d */ /* 0x000fec0000010000 */
[----:B------:R-:W2:Y:S04]  /*1080*/  LDG.E.64 R22, desc[UR8][R10.64] ;  /* 0x000000080a167981 */ /* 0x000ea8000c1e1b00 */
[----:B0-----:R-:W3:Y:S04]  /*1090*/  LDG.E.64 R8, desc[UR8][R10.64+0x10] ;  /* 0x000010080a087981 */ /* 0x001ee8000c1e1b00 */
[----:B------:R-:W4:Y:S01]  /*10a0*/  LDG.E.64 R12, desc[UR8][R10.64+0x8] ;  /* 0x000008080a0c7981 */ /* 0x000f22000c1e1b00 */
[----:B------:R-:W-:Y:S01]  /*10b0*/  UMOV UR10, 0xef39085f ;  /* 0xef39085f000a7882 */ /* 0x000fe20000000000 */
[----:B------:R-:W-:Y:S01]  /*10c0*/  UMOV UR11, 0x403fffff ;  /* 0x403fffff000b7882 */ /* 0x000fe20000000000 */
[----:B------:R-:W-:Y:S01]  /*10d0*/  VIADD R24, R14, 0x5000 ;  /* 0x000050000e187836 */ /* 0x000fe20000000000 */
[----:B------:R-:W-:Y:S01]  /*10e0*/  UMOV UR4, 0xffffffff ;  /* 0xffffffff00047882 */ /* 0x000fe20000000000 */
[----:B------:R-:W-:Y:S01]  /*10f0*/  UMOV UR5, 0x7fefffff ;  /* 0x7fefffff00057882 */ /* 0x000fe20000000000 */
[----:B------:R-:W-:Y:S01]  /*1100*/  BSSY.RECONVERGENT B0, `(.L_x_13) ;  /* 0x000007f000007945 */ /* 0x000fe20003800200 */
[----:B------:R-:W-:Y:S01]  /*1110*/  UMOV UR6, UR5 ;  /* 0x0000000500067c82 */ /* 0x000fe20008000000 */
[----:B--2---:R-:W-:-:S04]  /*1120*/  SHF.R.U32.HI R0, RZ, 0x2, R23 ;  /* 0x00000002ff007819 */ /* 0x004fc80000011617 */
[----:B------:R-:W-:Y:S01]  /*1130*/  LOP3.LUT R0, R0, R23, RZ, 0x3c, !PT ;  /* 0x0000001700007212 */ /* 0x000fe200078e3cff */
[----:B---3--:R-:W-:-:S03]  /*1140*/  IMAD.SHL.U32 R7, R9, 0x10, RZ ;  /* 0x0000001009077824 */ /* 0x008fc600078e00ff */
[C---:B------:R-:W-:Y:S02]  /*1150*/  SHF.L.U32 R6, R0.reuse, 0x1, RZ ;  /* 0x0000000100067819 */ /* 0x040fe400000006ff */
[----:B----4-:R-:W-:Y:S02]  /*1160*/  SHF.R.U32.HI R15, RZ, 0x2, R12 ;  /* 0x00000002ff0f7819 */ /* 0x010fe4000001160c */
[----:B------:R-:W-:Y:S01]  /*1170*/  LOP3.LUT R6, R0, R6, R7, 0x96, !PT ;  /* 0x0000000600067212 */ /* 0x000fe200078e9607 */
[----:B------:R-:W-:Y:S01]  /*1180*/  IMAD.MOV.U32 R0, RZ, RZ, 0x2f800000 ;  /* 0x2f800000ff007424 */ /* 0x000fe200078e00ff */
[----:B------:R-:W-:Y:S02]  /*1190*/  LOP3.LUT R15, R15, R12, RZ, 0x3c, !PT ;  /* 0x0000000c0f0f7212 */ /* 0x000fe400078e3cff */
[----:B------:R-:W-:-:S03]  /*11a0*/  LOP3.LUT R17, R6, R9, RZ, 0x3c, !PT ;  /* 0x0000000906117212 */ /* 0x000fc600078e3cff */
[----:B------:R-:W-:Y:S01]  /*11b0*/  IMAD.SHL.U32 R12, R15, 0x2, RZ ;  /* 0x000000020f0c7824 */ /* 0x000fe200078e00ff */
[----:B------:R-:W-:-:S04]  /*11c0*/  IADD3 R6, PT, PT, R22, 0x587c5, R17 ;  /* 0x000587c516067810 */ /* 0x000fc80007ffe011 */
[----:B------:R-:W-:-:S05]  /*11d0*/  I2FP.F32.U32 R7, R6 ;  /* 0x0000000600077245 */ /* 0x000fca0000201000 */
[----:B------:R-:W-:-:S06]  /*11e0*/  FFMA R7, R7, R0, 1.1641532182693481445e-10 ;  /* 0x2f00000007077423 */ /* 0x000fcc0000000000 */
[----:B------:R-:W0:Y:S02]  /*11f0*/  F2F.F64.F32 R6, R7 ;  /* 0x0000000700067310 */ /* 0x000e240000201800 */
[----:B0-----:R-:W-:Y:S01]  /*1200*/  DMUL R18, R6, UR10 ;  /* 0x0000000a06127c28 */ /* 0x001fe20008000000 */
[----:B------:R-:W-:-:S04]  /*1210*/  SHF.L.U32 R6, R17, 0x4, RZ ;  /* 0x0000000411067819 */ /* 0x000fc800000006ff */
[----:B------:R-:W-:-:S05]  /*1220*/  LOP3.LUT R6, R15, R12, R6, 0x96, !PT ;  /* 0x0000000c0f067212 */ /* 0x000fca00078e9606 */
[----:B------:R-:W0:Y:S01]  /*1230*/  F2F.F32.F64 R18, R18 ;  /* 0x0000001200127310 */ /* 0x000e220000301000 */
[----:B------:R-:W-:-:S04]  /*1240*/  LOP3.LUT R23, R6, R17, RZ, 0x3c, !PT ;  /* 0x0000001106177212 */ /* 0x000fc800078e3cff */
[----:B------:R-:W-:-:S04]  /*1250*/  IADD3 R12, PT, PT, R22, 0xb0f8a, R23 ;  /* 0x000b0f8a160c7810 */ /* 0x000fc80007ffe017 */
[----:B------:R-:W-:-:S05]  /*1260*/  I2FP.F32.U32 R7, R12 ;  /* 0x0000000c00077245 */ /* 0x000fca0000201000 */
[----:B------:R-:W-:Y:S01]  /*1270*/  FFMA R12, R7, R0, 1.1641532182693481445e-10 ;  /* 0x2f000000070c7423 */ /* 0x000fe20000000000 */
[----:B0-----:R0:W1:Y:S01]  /*1280*/  F2I.TRUNC.NTZ R6, R18 ;  /* 0x0000001200067305 */ /* 0x001062000020f100 */
[----:B------:R-:W-:Y:S02]  /*1290*/  LEA R7, R5, R24, 0x18 ;  /* 0x0000001805077211 */ /* 0x000fe400078ec0ff */
[----:B------:R-:W-:-:S04]  /*12a0*/  SHF.R.U32.HI R24, RZ, 0x2, R13 ;  /* 0x00000002ff187819 */ /* 0x000fc8000001160d */
[----:B------:R-:W-:Y:S01]  /*12b0*/  LOP3.LUT R24, R24, R13, RZ, 0x3c, !PT ;  /* 0x0000000d18187212 */ /* 0x000fe200078e3cff */
[----:B------:R-:W2:Y:S01]  /*12c0*/  F2F.F64.F32 R14, R12 ;  /* 0x0000000c000e7310 */ /* 0x000ea20000201800 */
[----:B------:R-:W-:Y:S02]  /*12d0*/  IMAD.SHL.U32 R13, R23, 0x10, RZ ;  /* 0x00000010170d7824 */ /* 0x000fe400078e00ff */
[----:B0-----:R-:W-:Y:S01]  /*12e0*/  SHF.L.U32 R18, R24, 0x1, RZ ;  /* 0x0000000118127819 */ /* 0x001fe200000006ff */
[----:B-1----:R-:W-:-:S03]  /*12f0*/  IMAD R28, R6, 0x8, R7 ;  /* 0x00000008061c7824 */ /* 0x002fc600078e0207 */
[----:B------:R-:W-:Y:S02]  /*1300*/  LOP3.LUT R24, R24, R18, R13, 0x96, !PT ;  /* 0x0000001218187212 */ /* 0x000fe400078e960d */
[----:B------:R-:W-:Y:S02]  /*1310*/  SHF.R.U32.HI R13, RZ, 0x2, R8 ;  /* 0x00000002ff0d7819 */ /* 0x000fe40000011608 */
[----:B------:R-:W-:Y:S01]  /*1320*/  LOP3.LUT R24, R24, R23, RZ, 0x3c, !PT ;  /* 0x0000001718187212 */ /* 0x000fe200078e3cff */
[----:B------:R-:W0:Y:S01]  /*1330*/  LDS.64 R28, [R28] ;  /* 0x000000001c1c7984 */ /* 0x000e220000000a00 */
[----:B------:R-:W-:Y:S01]  /*1340*/  LOP3.LUT R13, R13, R8, RZ, 0x3c, !PT ;  /* 0x000000080d0d7212 */ /* 0x000fe200078e3cff */
[----:B--2---:R-:W-:Y:S01]  /*1350*/  DMUL R14, R14, UR10 ;  /* 0x0000000a0e0e7c28 */ /* 0x004fe20008000000 */
[----:B------:R-:W-:-:S03]  /*1360*/  SHF.L.U32 R8, R24, 0x4, RZ ;  /* 0x0000000418087819 */ /* 0x000fc600000006ff */
[----:B------:R-:W-:-:S05]  /*1370*/  IMAD.SHL.U32 R12, R13, 0x2, RZ ;  /* 0x000000020d0c7824 */ /* 0x000fca00078e00ff */
[----:B------:R-:W-:Y:S01]  /*1380*/  LOP3.LUT R25, R13, R12, R8, 0x96, !PT ;  /* 0x0000000c0d197212 */ /* 0x000fe200078e9608 */
[----:B------:R1:W2:Y:S01]  /*1390*/  F2F.F32.F64 R14, R14 ;  /* 0x0000000e000e7310 */ /* 0x0002a20000301000 */
[----:B------:R-:W-:Y:S02]  /*13a0*/  SHF.R.U32.HI R8, RZ, 0x2, R9 ;  /* 0x00000002ff087819 */ /* 0x000fe40000011609 */
[----:B------:R-:W-:Y:S02]  /*13b0*/  LOP3.LUT R25, R25, R24, RZ, 0x3c, !PT ;  /* 0x0000001819197212 */ /* 0x000fe400078e3cff */
[----:B------:R-:W-:-:S03]  /*13c0*/  LOP3.LUT R12, R8, R9, RZ, 0x3c, !PT ;  /* 0x00000009080c7212 */ /* 0x000fc600078e3cff */
[----:B------:R-:W-:Y:S01]  /*13d0*/  STG.E.64 desc[UR8][R10.64+0x8], R24 ;  /* 0x000008180a007986 */ /* 0x000fe2000c101b08 */
[----:B-1----:R-:W-:Y:S01]  /*13e0*/  SHF.L.U32 R15, R25, 0x4, RZ ;  /* 0x00000004190f7819 */ /* 0x002fe200000006ff */
[----:B--2---:R1:W2:Y:S02]  /*13f0*/  F2I.TRUNC.NTZ R26, R14 ;  /* 0x0000000e001a7305 */ /* 0x0042a4000020f100 */
[----:B-1----:R-:W-:-:S06]  /*1400*/  IMAD.SHL.U32 R14, R12, 0x2, RZ ;  /* 0x000000020c0e7824 */ /* 0x002fcc00078e00ff */
[----:B0-----:R-:W0:Y:S01]  /*1410*/  F2F.F32.F64 R13, R28 ;  /* 0x0000001c000d7310 */ /* 0x001e220000301000 */
[----:B------:R-:W-:Y:S01]  /*1420*/  LOP3.LUT R12, R12, R14, R15, 0x96, !PT ;  /* 0x0000000e0c0c7212 */ /* 0x000fe200078e960f */
[----:B--2---:R-:W-:-:S05]  /*1430*/  IMAD R19, R26, 0x8, R7 ;  /* 0x000000081a137824 */ /* 0x004fca00078e0207 */
[----:B------:R1:W2:Y:S01]  /*1440*/  LDS.64 R8, [R19] ;  /* 0x0000000013087984 */ /* 0x0002a20000000a00 */
[----:B0-----:R0:W3:Y:S02]  /*1450*/  F2F.F64.F32 R14, |R13| ;  /* 0x4000000d000e7310 */ /* 0x0010e40000201800 */
[----:B0-----:R-:W-:-:S04]  /*1460*/  IADD3 R13, PT, PT, R22, 0x10974f, R24 ;  /* 0x0010974f160d7810 */ /* 0x001fc80007ffe018 */
[----:B------:R-:W-:Y:S01]  /*1470*/  I2FP.F32.U32 R13, R13 ;  /* 0x0000000d000d7245 */ /* 0x000fe20000201000 */
[----:B---3--:R-:W-:Y:S01]  /*1480*/  DSETP.MIN.AND P0, P2, R14, UR4, PT ;  /* 0x000000040e007e2a */ /* 0x008fe2000ba00000 */
[----:B------:R-:W-:-:S03]  /*1490*/  IMAD.MOV.U32 R18, RZ, RZ, R14 ;  /* 0x000000ffff127224 */ /* 0x000fc600078e000e */
[----:B------:R-:W-:Y:S01]  /*14a0*/  FFMA R27, R13, R0, 1.1641532182693481445e-10 ;  /* 0x2f0000000d1b7423 */ /* 0x000fe20000000000 */
[----:B------:R-:W-:Y:S01]  /*14b0*/  IMAD.U32 R14, RZ, RZ, UR6 ;  /* 0x00000006ff0e7e24 */ /* 0x000fe2000f8e00ff */
[----:B-1----:R-:W-:Y:S02]  /*14c0*/  FSEL R19, R15, UR6, P0 ;  /* 0x000000060f137c08 */ /* 0x002fe40008000000 */
[----:B------:R-:W-:Y:S02]  /*14d0*/  SEL R18, R18, UR4, P0 ;  /* 0x0000000412127c07 */ /* 0x000fe40008000000 */
[----:B------:R-:W-:-:S04]  /*14e0*/  PLOP3.LUT P0, PT, PT, PT, PT, 0x80, 0x8 ;  /* 0x000000000008781c */ /* 0x000fc80003f0f070 */
[----:B------:R-:W-:Y:S02]  /*14f0*/  @P2 LOP3.LUT R19, R14, 0x80000, RZ, 0xfc, !PT ;  /* 0x000800000e132812 */ /* 0x000fe400078efcff */
[----:B--2---:R-:W0:Y:S08]  /*1500*/  F2F.F32.F64 R14, R8 ;  /* 0x00000008000e7310 */ /* 0x004e300000301000 */
[----:B0-----:R-:W0:Y:S02]  /*1510*/  F2F.F64.F32 R14, |R14| ;  /* 0x4000000e000e7310 */ /* 0x001e240000201800 */
[----:B0-----:R-:W-:-:S14]  /*1520*/  DSETP.GT.AND P2, PT, R18, R14, PT ;  /* 0x0000000e1200722a */ /* 0x001fdc0003f44000 */
[----:B------:R-:W-:Y:S01]  /*1530*/  @!P2 DSETP.GT.AND P3, PT, R8, RZ, PT ;  /* 0x000000ff0800a22a */ /* 0x000fe20003f64000 */
[----:B------:R-:W0:Y:S01]  /*1540*/  F2F.F64.F32 R8, R27 ;  /* 0x0000001b00087310 */ /* 0x000e220000201800 */
[----:B------:R-:W-:Y:S02]  /*1550*/  @!P2 DSETP.GEU.AND P5, PT, R28, RZ, PT ;  /* 0x000000ff1c00a22a */ /* 0x000fe40003fae000 */
[----:B------:R-:W-:Y:S01]  /*1560*/  @!P2 DSETP.NEU.AND P4, PT, R18, R14, PT ;  /* 0x0000000e1200a22a */ /* 0x000fe20003f8d000 */
[----:B------:R-:W-:Y:S01]  /*1570*/  @!P2 IMAD.MOV.U32 R14, RZ, RZ, R18 ;  /* 0x000000ffff0ea224 */ /* 0x000fe200078e0012 */
[----:B------:R-:W-:Y:S01]  /*1580*/  SHF.R.U32.HI R18, RZ, 0x2, R17 ;  /* 0x00000002ff127819 */ /* 0x000fe20000011611 */
[----:B------:R-:W-:-:S03]  /*1590*/  @!P2 IMAD.MOV.U32 R15, RZ, RZ, R19 ;  /* 0x000000ffff0fa224 */ /* 0x000fc600078e0013 */
[----:B------:R-:W-:Y:S02]  /*15a0*/  @!P2 PLOP3.LUT P0, PT, P4, PT, PT, 0x80, 0x8 ;  /* 0x000000000008a81c */ /* 0x000fe4000270f070 */
[----:B------:R-:W-:Y:S01]  /*15b0*/  LOP3.LUT R18, R18, R17, RZ, 0x3c, !PT ;  /* 0x0000001112127212 */ /* 0x000fe200078e3cff */
[----:B0-----:R-:W-:-:S03]  /*15c0*/  DMUL R8, R8, UR10 ;  /* 0x0000000a08087c28 */ /* 0x001fc60008000000 */
[----:B------:R-:W-:-:S07]  /*15d0*/  SHF.L.U32 R19, R18, 0x1, RZ ;  /* 0x0000000112137819 */ /* 0x000fce00000006ff */
[----:B------:R0:W1:Y:S02]  /*15e0*/  F2F.F32.F64 R9, R8 ;  /* 0x0000000800097310 */ /* 0x0000640000301000 */
[----:B0-----:R-:W-:Y:S02]  /*15f0*/  LOP3.LUT R8, R12, R25, RZ, 0x3c, !PT ;  /* 0x000000190c087212 */ /* 0x001fe400078e3cff */
[----:B------:R-:W-:-:S04]  /*1600*/  IADD3 R12, PT, PT, R22, 0x161f14, R25 ;  /* 0x00161f14160c7810 */ /* 0x000fc80007ffe019 */
[----:B-1----:R0:W1:Y:S01]  /*1610*/  F2I.TRUNC.NTZ R28, R9 ;  /* 0x00000009001c7305 */ /* 0x002062000020f100 */
[----:B------:R-:W-:-:S05]  /*1620*/  I2FP.F32.U32 R29, R12 ;  /* 0x0000000c001d7245 */ /* 0x000fca0000201000 */
[----:B------:R-:W-:Y:S01]  /*1630*/  FFMA R29, R29, R0, 1.1641532182693481445e-10 ;  /* 0x2f0000001d1d7423 */ /* 0x000fe20000000000 */
[----:B0-----:R-:W-:-:S03]  /*1640*/  IMAD.SHL.U32 R9, R8, 0x10, RZ ;  /* 0x0000001008097824 */ /* 0x001fc600078e00ff */
[----:B------:R0:W2:Y:S02]  /*1650*/  F2F.F64.F32 R24, R29 ;  /* 0x0000001d00187310 */ /* 0x0000a40000201800 */
[----:B------:R-:W-:Y:S02]  /*1660*/  LOP3.LUT R27, R18, R19, R9, 0x96, !PT ;  /* 0x00000013121b7212 */ /* 0x000fe400078e9609 */
[----:B-1----:R-:W-:Y:S02]  /*1670*/  LEA R13, R28, R7, 0x3 ;  /* 0x000000071c0d7211 */ /* 0x002fe400078e18ff */
[C---:B------:R-:W-:Y:S01]  /*1680*/  IADD3 R9, PT, PT, R22.reuse, 0x1ba6d9, R8 ;  /* 0x001ba6d916097810 */ /* 0x040fe20007ffe008 */
[----:B------:R-:W-:Y:S01]  /*1690*/  VIADD R22, R22, 0x212e9e ;  /* 0x00212e9e16167836 */ /* 0x000fe20000000000 */
[----:B0-----:R-:W-:Y:S02]  /*16a0*/  @!P2 SEL R29, R26, R6, !P5 ;  /* 0x000000061a1da207 */ /* 0x001fe40006800000 */
[----:B------:R-:W0:Y:S01]  /*16b0*/  LDS.64 R12, [R13] ;  /* 0x000000000d0c7984 */ /* 0x000e220000000a00 */
[----:B------:R-:W-:-:S02]  /*16c0*/  I2FP.F32.U32 R19, R9 ;  /* 0x0000000900137245 */ /* 0x000fc40000201000 */
[----:B------:R-:W-:Y:S01]  /*16d0*/  LOP3.LUT R9, R27, R8, RZ, 0x3c, !PT ;  /* 0x000000081b097212 */ /* 0x000fe200078e3cff */
[----:B--2---:R-:W-:Y:S01]  /*16e0*/  DMUL R24, R24, UR10 ;  /* 0x0000000a18187c28 */ /* 0x004fe20008000000 */
[----:B------:R1:W-:Y:S01]  /*16f0*/  STG.E.64 desc[UR8][R10.64], R22 ;  /* 0x000000160a007986 */ /* 0x0003e2000c101b08 */
[----:B------:R-:W-:Y:S01]  /*1700*/  FFMA R27, R19, R0, 1.1641532182693481445e-10 ;  /* 0x2f000000131b7423 */ /* 0x000fe20000000000 */
[----:B------:R-:W-:Y:S02]  /*1710*/  IADD3 R19, PT, PT, R9, R22, RZ ;  /* 0x0000001609137210 */ /* 0x000fe40007ffe0ff */
[----:B------:R-:W-:Y:S01]  /*1720*/  @!P0 SEL R6, R29, R6, P3 ;  /* 0x000000061d068207 */ /* 0x000fe20001800000 */
[----:B------:R-:W-:Y:S01]  /*1730*/  F2F.F32.F64 R17, R24 ;  /* 0x0000001800117310 */ /* 0x000fe20000301000 */
[----:B------:R-:W-:-:S03]  /*1740*/  I2FP.F32.U32 R19, R19 ;  /* 0x0000001300137245 */ /* 0x000fc60000201000 */
[----:B------:R-:W-:Y:S02]  /*1750*/  @!P2 IMAD.MOV.U32 R26, RZ, RZ, R6 ;  /* 0x000000ffff1aa224 */ /* 0x000fe400078e0006 */
[----:B------:R-:W-:Y:S02]  /*1760*/  FFMA R0, R19, R0, 1.1641532182693481445e-10 ;  /* 0x2f00000013007423 */ /* 0x000fe40000000000 */
[----:B------:R2:W3:Y:S08]  /*1770*/  F2F.F64.F32 R24, R27 ;  /* 0x0000001b00187310 */ /* 0x0004f00000201800 */
[----:B-1----:R-:W1:Y:S01]  /*1780*/  F2F.F64.F32 R22, R0 ;  /* 0x0000000000167310 */ /* 0x002e620000201800 */
[----:B--2---:R-:W-:Y:S01]  /*1790*/  IMAD.MOV.U32 R27, RZ, RZ, R28 ;  /* 0x000000ffff1b7224 */ /* 0x004fe200078e001c */
[----:B---3--:R-:W-:-:S06]  /*17a0*/  DMUL R24, R24, UR10 ;  /* 0x0000000a18187c28 */ /* 0x008fcc0008000000 */
[----:B0-----:R-:W0:Y:S01]  /*17b0*/  F2F.F32.F64 R18, R12 ;  /* 0x0000000c00127310 */ /* 0x001e220000301000 */
[----:B-1----:R-:W-:-:S07]  /*17c0*/  DMUL R22, R22, UR10 ;  /* 0x0000000a16167c28 */ /* 0x002fce0008000000 */
[----:B0-----:R-:W0:Y:S02]  /*17d0*/  F2F.F64.F32 R18, |R18| ;  /* 0x4000001200127310 */ /* 0x001e240000201800 */
[----:B0-----:R-:W-:-:S14]  /*17e0*/  DSETP.GT.AND P0, PT, R14, R18, PT ;  /* 0x000000120e00722a */ /* 0x001fdc0003f04000 */
[----:B------:R-:W-:Y:S05]  /*17f0*/  @P0 BRA `(.L_x_14) ;  /* 0x00000000003c0947 */ /* 0x000fea0003800000 */
[----:B------:R-:W0:Y:S01]  /*1800*/  F2F.F32.F64 R0, R12 ;  /* 0x0000000c00007310 */ /* 0x000e220000301000 */
[----:B------:R-:W-:Y:S01]  /*1810*/  DSETP.GT.AND P0, PT, R12, RZ, PT ;  /* 0x000000ff0c00722a */ /* 0x000fe20003f04000 */
[----:B------:R-:W-:-:S06]  /*1820*/  MOV R27, R26 ;  /* 0x0000001a001b7202 */ /* 0x000fcc0000000f00 */
[----:B0-----:R-:W0:Y:S02]  /*1830*/  F2F.F64.F32 R18, |R0| ;  /* 0x4000000000127310 */ /* 0x001e240000201800 */
[----:B0-----:R-:W-:Y:S01]  /*1840*/  DSETP.NEU.OR P0, PT, R14, R18, !P0 ;  /* 0x000000120e00722a */ /* 0x001fe2000470d400 */
[----:B------:R-:W-:Y:S02]  /*1850*/  IMAD.MOV.U32 R18, RZ, RZ, R14 ;  /* 0x000000ffff127224 */ /* 0x000fe400078e000e */
[----:B------:R-:W-:-:S11]  /*1860*/  IMAD.MOV.U32 R19, RZ, RZ, R15 ;  /* 0x000000ffff137224 */ /* 0x000fd600078e000f */
[----:B------:R-:W-:Y:S05]  /*1870*/  @P0 BRA `(.L_x_14) ;  /* 0x00000000001c0947 */ /* 0x000fea0003800000 */
[----:B------:R-:W-:Y:S01]  /*1880*/  LEA R7, R26, R7, 0x3 ;  /* 0x000000071a077211 */ /* 0x000fe200078e18ff */
[----:B------:R-:W-:Y:S01]  /*1890*/  IMAD.MOV.U32 R27, RZ, RZ, R26 ;  /* 0x000000ffff1b7224 */ /* 0x000fe200078e001a */
[----:B------:R-:W-:Y:S01]  /*18a0*/  MOV R19, R15 ;  /* 0x0000000f00137202 */ /* 0x000fe20000000f00 */
[----:B------:R-:W-:-:S03]  /*18b0*/  IMAD.MOV.U32 R18, RZ, RZ, R14 ;  /* 0x000000ffff127224 */ /* 0x000fc600078e000e */
[----:B------:R-:W0:Y:S02]  /*18c0*/  LDS.64 R6, [R7] ;  /* 0x0000000007067984 */ /* 0x000e240000000a00 */
[----:B0-----:R-:W-:-:S14]  /*18d0*/  DSETP.GEU.AND P0, PT, R6, RZ, PT ;  /* 0x000000ff0600722a */ /* 0x001fdc0003f0e000 */
[----:B------:R-:W-:-:S07]  /*18e0*/  @!P0 IMAD.MOV.U32 R27, RZ, RZ, R28 ;  /* 0x000000ffff1b8224 */ /* 0x000fce00078e001c */
.L_x_14:
[----:B------:R-:W-:Y:S05]  /*18f0*/  BSYNC.RECONVERGENT B0 ;  /* 0x0000000000007941 */ /* 0x000fea0003800200 */
.L_x_13:
[----:B------:R-:W0:Y:S01]  /*1900*/  F2I.TRUNC.NTZ R17, R17 ;  /* 0x0000001100117305 */ /* 0x000e22000020f100 */
[----:B------:R-:W-:Y:S01]  /*1910*/  MOV R6, 0x400 ;  /* 0x0000040000067802 */ /* 0x000fe20000000f00 */
[----:B------:R-:W-:Y:S01]  /*1920*/  STG.E.64 desc[UR8][R10.64+0x10], R8 ;  /* 0x000010080a007986 */ /* 0x000fe2000c101b08 */
[----:B------:R-:W-:Y:S03]  /*1930*/  BSSY.RECONVERGENT B0, `(.L_x_15) ;  /* 0x0000019000007945 */ /* 0x000fe60003800200 */
[----:B------:R-:W-:Y:S02]  /*1940*/  VIADD R0, R6, 0x5000 ;  /* 0x0000500006007836 */ /* 0x000fe40000000000 */
[----:B------:R-:W1:Y:S03]  /*1950*/  F2F.F32.F64 R24, R24 ;  /* 0x0000001800187310 */ /* 0x000e660000301000 */
[----:B------:R-:W-:-:S04]  /*1960*/  LEA R26, R5, R0, 0x18 ;  /* 0x00000000051a7211 */ /* 0x000fc800078ec0ff */
[----:B0-----:R-:W-:Y:S01]  /*1970*/  LEA R12, R17, R26, 0x3 ;  /* 0x0000001a110c7211 */ /* 0x001fe200078e18ff */
[----:B------:R-:W-:-:S05]  /*1980*/  IMAD.MOV.U32 R7, RZ, RZ, R17 ;  /* 0x000000ffff077224 */ /* 0x000fca00078e0011 */
[----:B------:R-:W0:Y:S01]  /*1990*/  LDS.64 R12, [R12] ;  /* 0x000000000c0c7984 */ /* 0x000e220000000a00 */
[----:B-1----:R1:W2:Y:S08]  /*19a0*/  F2I.TRUNC.NTZ R29, R24 ;  /* 0x00000018001d7305 */ /* 0x0022b0000020f100 */
[----:B0-----:R-:W0:Y:S08]  /*19b0*/  F2F.F32.F64 R28, R12 ;  /* 0x0000000c001c7310 */ /* 0x001e300000301000 */
[----:B0-----:R-:W0:Y:S02]  /*19c0*/  F2F.F64.F32 R14, |R28| ;  /* 0x4000001c000e7310 */ /* 0x001e240000201800 */
[----:B0-----:R-:W-:-:S14]  /*19d0*/  DSETP.GT.AND P0, PT, R18, R14, PT ;  /* 0x0000000e1200722a */ /* 0x001fdc0003f04000 */
[----:B-12---:R-:W-:Y:S05]  /*19e0*/  @P0 BRA `(.L_x_16) ;  /* 0x0000000000340947 */ /* 0x006fea0003800000 */
[----:B------:R-:W-:Y:S01]  /*19f0*/  DSETP.GT.AND P0, PT, R12, RZ, PT ;  /* 0x000000ff0c00722a */ /* 0x000fe20003f04000 */
[----:B------:R-:W-:-:S05]  /*1a00*/  IMAD.MOV.U32 R7, RZ, RZ, R27 ;  /* 0x000000ffff077224 */ /* 0x000fca00078e001b */
[----:B------:R-:W-:Y:S01]  /*1a10*/  DSETP.NEU.OR P0, PT, R18, R14, !P0 ;  /* 0x0000000e1200722a */ /* 0x000fe2000470d400 */
[----:B------:R-:W-:Y:S01]  /*1a20*/  MOV R14, R18 ;  /* 0x00000012000e7202 */ /* 0x000fe20000000f00 */
[----:B------:R-:W-:-:S12]  /*1a30*/  IMAD.MOV.U32 R15, RZ, RZ, R19 ;  /* 0x000000ffff0f7224 */ /* 0x000fd800078e0013 */
[----:B------:R-:W-:Y:S05]  /*1a40*/  @P0 BRA `(.L_x_16) ;  /* 0x00000000001c0947 */ /* 0x000fea0003800000 */
[----:B------:R-:W-:Y:S01]  /*1a50*/  IMAD R8, R27, 0x8, R26 ;  /* 0x000000081b087824 */ /* 0x000fe200078e021a */
[----:B------:R-:W-:Y:S01]  /*1a60*/  MOV R7, R27 ;  /* 0x0000001b00077202 */ /* 0x000fe20000000f00 */
[----:B------:R-:W-:Y:S02]  /*1a70*/  IMAD.MOV.U32 R14, RZ, RZ, R18 ;  /* 0x000000ffff0e7224 */ /* 0x000fe400078e0012 */
[----:B------:R-:W-:Y:S02]  /*1a80*/  IMAD.MOV.U32 R15, RZ, RZ, R19 ;  /* 0x000000ffff0f7224 */ /* 0x000fe400078e0013 */
[----:B------:R-:W0:Y:S02]  /*1a90*/  LDS.64 R8, [R8] ;  /* 0x0000000008087984 */ /* 0x000e240000000a00 */
[----:B0-----:R-:W-:-:S14]  /*1aa0*/  DSETP.GEU.AND P0, PT, R8, RZ, PT ;  /* 0x000000ff0800722a */ /* 0x001fdc0003f0e000 */
[----:B------:R-:W-:-:S07]  /*1ab0*/  @!P0 MOV R7, R17 ;  /* 0x0000001100078202 */ /* 0x000fce0000000f00 */
.L_x_16:
[----:B------:R-:W-:Y:S05]  /*1ac0*/  BSYNC.RECONVERGENT B0 ;  /* 0x0000000000007941 */ /* 0x000fea0003800200 */
.L_x_15:
[----:B------:R-:W-:Y:S01]  /*1ad0*/  IMAD R8, R29, 0x8, R26 ;  /* 0x000000081d087824 */ /* 0x000fe200078e021a */
[----:B------:R-:W0:Y:S01]  /*1ae0*/  F2F.F32.F64 R17, R22 ;  /* 0x0000001600117310 */ /* 0x000e220000301000 */
[----:B------:R-:W-:Y:S01]  /*1af0*/  BSSY.RECONVERGENT B0, `(.L_x_17) ;  /* 0x0000017000007945 */ /* 0x000fe20003800200 */
[----:B------:R-:W-:-:S03]  /*1b00*/  MOV R25, R29 ;  /* 0x0000001d00197202 */ /* 0x000fc60000000f00 */
[----:B------:R-:W1:Y:S03]  /*1b10*/  LDS.64 R8, [R8] ;  /* 0x0000000008087984 */ /* 0x000e660000000a00 */
[----:B0-----:R-:W0:Y:S02]  /*1b20*/  F2I.TRUNC.NTZ R17, R17 ;  /* 0x0000001100117305 */ /* 0x001e24000020f100 */
[----:B0-----:R-:W-:-:S06]  /*1b30*/  IMAD R12, R17, 0x8, R26 ;  /* 0x00000008110c7824 */ /* 0x001fcc00078e021a */
[----:B------:R-:W0:Y:S01]  /*1b40*/  LDS.64 R12, [R12] ;  /* 0x000000000c0c7984 */ /* 0x000e220000000a00 */
[----:B-1----:R-:W1:Y:S08]  /*1b50*/  F2F.F32.F64 R24, R8 ;  /* 0x0000000800187310 */ /* 0x002e700000301000 */
[----:B-1----:R-:W1:Y:S02]  /*1b60*/  F2F.F64.F32 R18, |R24| ;  /* 0x4000001800127310 */ /* 0x002e640000201800 */
[----:B-1----:R-:W-:-:S14]  /*1b70*/  DSETP.GT.AND P0, PT, R14, R18, PT ;  /* 0x000000120e00722a */ /* 0x002fdc0003f04000 */
[----:B0-----:R-:W-:Y:S05]  /*1b80*/  @P0 BRA `(.L_x_18) ;  /* 0x0000000000340947 */ /* 0x001fea0003800000 */
[----:B------:R-:W-:Y:S01]  /*1b90*/  DSETP.GT.AND P0, PT, R8, RZ, PT ;  /* 0x000000ff0800722a */ /* 0x000fe20003f04000 */
[----:B------:R-:W-:-:S05]  /*1ba0*/  IMAD.MOV.U32 R25, RZ, RZ, R7 ;  /* 0x000000ffff197224 */ /* 0x000fca00078e0007 */
[----:B------:R-:W-:Y:S01]  /*1bb0*/  DSETP.NEU.OR P0, PT, R14, R18, !P0 ;  /* 0x000000120e00722a */ /* 0x000fe2000470d400 */
[----:B------:R-:W-:Y:S01]  /*1bc0*/  IMAD.MOV.U32 R18, RZ, RZ, R14 ;  /* 0x000000ffff127224 */ /* 0x000fe200078e000e */
[----:B------:R-:W-:-:S12]  /*1bd0*/  MOV R19, R15 ;  /* 0x0000000f00137202 */ /* 0x000fd80000000f00 */
[----:B------:R-:W-:Y:S05]  /*1be0*/  @P0 BRA `(.L_x_18) ;  /* 0x00000000001c0947 */ /* 0x000fea0003800000 */
[----:B------:R-:W-:Y:S01]  /*1bf0*/  IMAD R8, R7, 0x8, R26 ;  /* 0x0000000807087824 */ /* 0x000fe200078e021a */
[----:B------:R-:W-:Y:S01]  /*1c00*/  MOV R18, R14 ;  /* 0x0000000e00127202 */ /* 0x000fe20000000f00 */
[----:B------:R-:W-:Y:S02]  /*1c10*/  IMAD.MOV.U32 R25, RZ, RZ, R7 ;  /* 0x000000ffff197224 */ /* 0x000fe400078e0007 */
[----:B------:R-:W-:Y:S02]  /*1c20*/  IMAD.MOV.U32 R19, RZ, RZ, R15 ;  /* 0x000000ffff137224 */ /* 0x000fe400078e000f */
[----:B------:R-:W0:Y:S02]  /*1c30*/  LDS.64 R8, [R8] ;  /* 0x0000000008087984 */ /* 0x000e240000000a00 */
[----:B0-----:R-:W-:-:S14]  /*1c40*/  DSETP.GEU.AND P0, PT, R8, RZ, PT ;  /* 0x000000ff0800722a */ /* 0x001fdc0003f0e000 */
[----:B------:R-:W-:-:S07]  /*1c50*/  @!P0 IMAD.MOV.U32 R25, RZ, RZ, R29 ;  /* 0x000000ffff198224 */ /* 0x000fce00078e001d */
.L_x_18:
[----:B------:R-:W-:Y:S05]  /*1c60*/  BSYNC.RECONVERGENT B0 ;  /* 0x0000000000007941 */ /* 0x000fea0003800200 */
.L_x_17:
[----:B------:R-:W0:Y:S01]  /*1c70*/  F2F.F32.F64 R8, R12 ;  /* 0x0000000c00087310 */ /* 0x000e220000301000 */
[----:B------:R-:W-:Y:S01]  /*1c80*/  BSSY.RECONVERGENT B0, `(.L_x_19) ;  /* 0x000000e000007945 */ /* 0x000fe20003800200 */
[----:B------:R-:W-:-:S06]  /*1c90*/  MOV R15, R17 ;  /* 0x00000011000f7202 */ /* 0x000fcc0000000f00 */
[----:B0-----:R-:W0:Y:S02]  /*1ca0*/  F2F.F64.F32 R8, |R8| ;  /* 0x4000000800087310 */ /* 0x001e240000201800 */
[----:B0-----:R-:W-:-:S14]  /*1cb0*/  DSETP.GT.AND P0, PT, R18, R8, PT ;  /* 0x000000081200722a */ /* 0x001fdc0003f04000 */
[----:B------:R-:W-:Y:S05]  /*1cc0*/  @P0 BRA `(.L_x_20) ;  /* 0x0000000000240947 */ /* 0x000fea0003800000 */
[----:B------:R-:W-:Y:S01]  /*1cd0*/  DSETP.GT.AND P0, PT, R12, RZ, PT ;  /* 0x000000ff0c00722a */ /* 0x000fe20003f04000 */
[----:B------:R-:W-:-:S05]  /*1ce0*/  IMAD.MOV.U32 R15, RZ, RZ, R25 ;  /* 0x000000ffff0f7224 */ /* 0x000fca00078e0019 */
[----:B------:R-:W-:-:S14]  /*1cf0*/  DSETP.NEU.OR P0, PT, R18, R8, !P0 ;  /* 0x000000081200722a */ /* 0x000fdc000470d400 */
[----:B------:R-:W-:Y:S05]  /*1d00*/  @P0 BRA `(.L_x_20) ;  /* 0x0000000000140947 */ /* 0x000fea0003800000 */
[----:B------:R-:W-:Y:S01]  /*1d10*/  IMAD R8, R25, 0x8, R26 ;  /* 0x0000000819087824 */ /* 0x000fe200078e021a */
[----:B------:R-:W-:-:S05]  /*1d20*/  MOV R15, R25 ;  /* 0x00000019000f7202 */ /* 0x000fca0000000f00 */
[----:B------:R-:W0:Y:S02]  /*1d30*/  LDS.64 R8, [R8] ;  /* 0x0000000008087984 */ /* 0x000e240000000a00 */
[----:B0-----:R-:W-:-:S14]  /*1d40*/  DSETP.GEU.AND P0, PT, R8, RZ, PT ;  /* 0x000000ff0800722a */ /* 0x001fdc0003f0e000 */
[----:B------:R-:W-:-:S07]  /*1d50*/  @!P0 IMAD.MOV.U32 R15, RZ, RZ, R17 ;  /* 0x000000ffff0f8224 */ /* 0x000fce00078e0011 */
.L_x_20:
[----:B------:R-:W-:Y:S05]  /*1d60*/  BSYNC.RECONVERGENT B0 ;  /* 0x0000000000007941 */ /* 0x000fea0003800200 */
.L_x_19:
[----:B------:R-:W-:Y:S01]  /*1d70*/  VIADD R7, R4, 0xffffffff ;  /* 0xffffffff04077836 */ /* 0x000fe20000000000 */
[----:B------:R-:W-:Y:S06]  /*1d80*/  @!P1 BRA `(.L_x_21) ;  /* 0x0000000400549947 */ /* 0x000fec0003800000 */
[----:B------:R-:W-:Y:S01]  /*1d90*/  ISETP.GE.U32.AND P0, PT, R7, 0x7, PT ;  /* 0x000000070700780c */ /* 0x000fe20003f06070 */
[-C--:B------:R-:W-:Y:S01]  /*1da0*/  IMAD R9, R15, R4.reuse, RZ ;  /* 0x000000040f097224 */ /* 0x080fe200078e02ff */
[----:B------:R-:W-:Y:S01]  /*1db0*/  LOP3.LUT R8, R4, 0x7, RZ, 0xc0, !PT ;  /* 0x0000000704087812 */ /* 0x000fe200078ec0ff */
[----:B------:R-:W-:Y:S01]  /*1dc0*/  IMAD R12, R3, R4, RZ ;  /* 0x00000004030c7224 */ /* 0x000fe200078e02ff */
[----:B------:R-:W-:Y:S02]  /*1dd0*/  MOV R13, RZ ;  /* 0x000000ff000d7202 */ /* 0x000fe40000000f00 */
[----:B------:R-:W-:-:S07]  /*1de0*/  ISETP.NE.AND P2, PT, R8, RZ, PT ;  /* 0x000000ff0800720c */ /* 0x000fce0003f45270 */
[----:B------:R-:W-:Y:S06]  /*1df0*/  @!P0 BRA `(.L_x_22) ;  /* 0x0000000000788947 */ /* 0x000fec0003800000 */
[----:B------:R-:W-:Y:S01]  /*1e00*/  VIADD R14, R6, 0x5800 ;  /* 0x00005800060e7836 */ /* 0x000fe20000000000 */
[C---:B------:R-:W-:Y:S02]  /*1e10*/  LEA R18, R5.reuse, R6, 0x18 ;  /* 0x0000000605127211 */ /* 0x040fe400078ec0ff */
[----:B------:R-:W-:Y:S02]  /*1e20*/  LOP3.LUT R13, R4, 0xfffffff8, RZ, 0xc0, !PT ;  /* 0xfffffff8040d7812 */ /* 0x000fe400078ec0ff */
[----:B------:R-:W-:Y:S01]  /*1e30*/  LEA R15, R5, R14, 0x18 ;  /* 0x0000000e050f7211 */ /* 0x000fe200078ec0ff */
[----:B------:R-:W-:Y:S02]  /*1e40*/  IMAD R17, R9, 0x8, R18 ;  /* 0x0000000809117824 */ /* 0x000fe400078e0212 */
[----:B------:R-:W-:Y:S01]  /*1e50*/  IMAD.MOV R28, RZ, RZ, -R13 ;  /* 0x000000ffff1c7224 */ /* 0x000fe200078e0a0d */
[----:B------:R-:W-:Y:S01]  /*1e60*/  LEA R15, R12, R15, 0x3 ;  /* 0x0000000f0c0f7211 */ /* 0x000fe200078e18ff */
[----:B------:R-:W-:-:S03]  /*1e70*/  VIADD R17, R17, 0x20 ;  /* 0x0000002011117836 */ /* 0x000fc60000000000 */
[----:B------:R-:W-:-:S07]  /*1e80*/  IADD3 R29, PT, PT, R15, 0x20, RZ ;  /* 0x000000200f1d7810 */ /* 0x000fce0007ffe0ff */
.L_x_23:
[----:B------:R-:W0:Y:S01]  /*1e90*/  LDS.64 R24, [R17+-0x20] ;  /* 0xffffe00011187984 */ /* 0x000e220000000a00 */
[----:B------:R-:W-:-:S05]  /*1ea0*/  VIADD R28, R28, 0x8 ;  /* 0x000000081c1c7836 */ /* 0x000fca0000000000 */
[----:B------:R-:W-:Y:S01]  /*1eb0*/  ISETP.NE.AND P0, PT, R28, RZ, PT ;  /* 0x000000ff1c00720c */ /* 0x000fe20003f05270 */
[----:B0-----:R-:W-:Y:S04]  /*1ec0*/  STS.64 [R29+-0x20], R24 ;  /* 0xffffe0181d007388 */ /* 0x001fe80000000a00 */
[----:B------:R-:W0:Y:S04]  /*1ed0*/  LDS.64 R26, [R17+-0x18] ;  /* 0xffffe800111a7984 */ /* 0x000e280000000a00 */
[----:B0-----:R-:W-:Y:S04]  /*1ee0*/  STS.64 [R29+-0x18], R26 ;  /* 0xffffe81a1d007388 */ /* 0x001fe80000000a00 */
[----:B------:R-:W0:Y:S04]  /*1ef0*/  LDS.64 R14, [R17+-0x10] ;  /* 0xfffff000110e7984 */ /* 0x000e280000000a00 */
[----:B0-----:R-:W-:Y:S04]  /*1f00*/  STS.64 [R29+-0x10], R14 ;  /* 0xfffff00e1d007388 */ /* 0x001fe80000000a00 */
[----:B------:R-:W0:Y:S04]  /*1f10*/  LDS.64 R14, [R17+-0x8] ;  /* 0xfffff800110e7984 */ /* 0x000e280000000a00 */
[----:B0-----:R-:W-:Y:S04]  /*1f20*/  STS.64 [R29+-0x8], R14 ;  /* 0xfffff80e1d007388 */ /* 0x001fe80000000a00 */
[----:B------:R-:W0:Y:S04]  /*1f30*/  LDS.64 R18, [R17] ;  /* 0x0000000011127984 */ /* 0x000e280000000a00 */
[----:B0-----:R-:W-:Y:S04]  /*1f40*/  STS.64 [R29], R18 ;  /* 0x000000121d007388 */ /* 0x001fe80000000a00 */
[----:B------:R-:W0:Y:S04]  /*1f50*/  LDS.64 R22, [R17+0x8] ;  /* 0x0000080011167984 */ /* 0x000e280000000a00 */
[----:B0-----:R-:W-:Y:S04]  /*1f60*/  STS.64 [R29+0x8], R22 ;  /* 0x000008161d007388 */ /* 0x001fe80000000a00 */
[----:B------:R-:W0:Y:S04]  /*1f70*/  LDS.64 R24, [R17+0x10] ;  /* 0x0000100011187984 */ /* 0x000e280000000a00 */
[----:B0-----:R-:W-:Y:S04]  /*1f80*/  STS.64 [R29+0x10], R24 ;  /* 0x000010181d007388 */ /* 0x001fe80000000a00 */
[----:B------:R0:W1:Y:S02]  /*1f90*/  LDS.64 R26, [R17+0x18] ;  /* 0x00001800111a7984 */ /* 0x0000640000000a00 */
[----:B0-----:R-:W-:-:S02]  /*1fa0*/  VIADD R17, R17, 0x40 ;  /* 0x0000004011117836 */ /* 0x001fc40000000000 */
[----:B-1----:R0:W-:Y:S02]  /*1fb0*/  STS.64 [R29+0x18], R26 ;  /* 0x0000181a1d007388 */ /* 0x0021e40000000a00 */
[----:B0-----:R-:W-:Y:S01]  /*1fc0*/  IADD3 R29, PT, PT, R29, 0x40, RZ ;  /* 0x000000401d1d7810 */ /* 0x001fe20007ffe0ff */
[----:B------:R-:W-:Y:S06]  /*1fd0*/  @P0 BRA `(.L_x_23) ;  /* 0xfffffffc00ac0947 */ /* 0x000fec000383ffff */
.L_x_22:
[----:B------:R-:W-:Y:S05]  /*1fe0*/  @!P2 BRA `(.L_x_21) ;  /* 0x0000000000bca947 */ /* 0x000fea0003800000 */
[----:B------:R-:W-:Y:S02]  /*1ff0*/  ISETP.GE.U32.AND P0, PT, R8, 0x4, PT ;  /* 0x000000040800780c */ /* 0x000fe40003f06070 */
[----:B------:R-:W-:-:S04]  /*2000*/  LOP3.LUT R26, R4, 0x3, RZ, 0xc0, !PT ;  /* 0x00000003041a7812 */ /* 0x000fc800078ec0ff */
[----:B------:R-:W-:-:S07]  /*2010*/  ISETP.NE.AND P2, PT, R26, RZ, PT ;  /* 0x000000ff1a00720c */ /* 0x000fce0003f45270 */
[----:B------:R-:W-:Y:S06]  /*2020*/  @!P0 BRA `(.L_x_24) ;  /* 0x0000000000408947 */ /* 0x000fec0003800000 */
[----:B------:R-:W-:Y:S01]  /*2030*/  LEA R15, R5, R6, 0x18 ;  /* 0x00000006050f7211 */ /* 0x000fe200078ec0ff */
[--C-:B------:R-:W-:Y:S01]  /*2040*/  IMAD.IADD R8, R9, 0x1, R13.reuse ;  /* 0x0000000109087824 */ /* 0x100fe200078e020d */
[----:B------:R-:W-:Y:S01]  /*2050*/  IADD3 R18, PT, PT, R6, 0x5800, RZ ;  /* 0x0000580006127810 */ /* 0x000fe20007ffe0ff */
[----:B------:R-:W-:Y:S01]  /*2060*/  IMAD.IADD R17, R12, 0x1, R13 ;  /* 0x000000010c117824 */ /* 0x000fe200078e020d */
[----:B------:R-:W-:Y:S01]  /*2070*/  IADD3 R13, PT, PT, R13, 0x4, RZ ;  /* 0x000000040d0d7810 */ /* 0x000fe20007ffe0ff */
[----:B------:R-:W-:Y:S01]  /*2080*/  IMAD R8, R8, 0x8, R15 ;  /* 0x0000000808087824 */ /* 0x000fe200078e020f */
[----:B------:R-:W-:-:S04]  /*2090*/  LEA R18, R5, R18, 0x18 ;  /* 0x0000001205127211 */ /* 0x000fc800078ec0ff */
[----:B------:R-:W0:Y:S01]  /*20a0*/  LDS.64 R14, [R8] ;  /* 0x00000000080e7984 */ /* 0x000e220000000a00 */
[----:B------:R-:W-:-:S05]  /*20b0*/  IMAD R17, R17, 0x8, R18 ;  /* 0x0000000811117824 */ /* 0x000fca00078e0212 */
[----:B0-----:R-:W-:Y:S04]  /*20c0*/  STS.64 [R17], R14 ;  /* 0x0000000e11007388 */ /* 0x001fe80000000a00 */
[----:B------:R-:W0:Y:S04]  /*20d0*/  LDS.64 R18, [R8+0x8] ;  /* 0x0000080008127984 */ /* 0x000e280000000a00 */
[----:B0-----:R-:W-:Y:S04]  /*20e0*/  STS.64 [R17+0x8], R18 ;  /* 0x0000081211007388 */ /* 0x001fe80000000a00 */
[----:B------:R-:W0:Y:S04]  /*20f0*/  LDS.64 R22, [R8+0x10] ;  /* 0x0000100008167984 */ /* 0x000e280000000a00 */
[----:B0-----:R-:W-:Y:S04]  /*2100*/  STS.64 [R17+0x10], R22 ;  /* 0x0000101611007388 */ /* 0x001fe80000000a00 */
[----:B------:R-:W0:Y:S04]  /*2110*/  LDS.64 R24, [R8+0x18] ;  /* 0x0000180008187984 */ /* 0x000e280000000a00 */
[----:B0-----:R0:W-:Y:S02]  /*2120*/  STS.64 [R17+0x18], R24 ;  /* 0x0000181811007388 */ /* 0x0011e40000000a00 */
.L_x_24:
[----:B------:R-:W-:Y:S05]  /*2130*/  @!P2 BRA `(.L_x_21) ;  /* 0x000000000068a947 */ /* 0x000fea0003800000 */
[----:B------:R-:W-:Y:S02]  /*2140*/  ISETP.NE.AND P0, PT, R26, 0x1, PT ;  /* 0x000000011a00780c */ /* 0x000fe40003f05270 */
[----:B------:R-:W-:-:S04]  /*2150*/  LOP3.LUT R8, R4, 0x1, RZ, 0xc0, !PT ;  /* 0x0000000104087812 */ /* 0x000fc800078ec0ff */
[----:B------:R-:W-:-:S07]  /*2160*/  ISETP.NE.U32.AND P2, PT, R8, 0x1, PT ;  /* 0x000000010800780c */ /* 0x000fce0003f45070 */
[----:B------:R-:W-:Y:S06]  /*2170*/  @!P0 BRA `(.L_x_25) ;  /* 0x0000000000308947 */ /* 0x000fec0003800000 */
[----:B------:R-:W-:Y:S01]  /*2180*/  LEA R15, R5, R6, 0x18 ;  /* 0x00000006050f7211 */ /* 0x000fe200078ec0ff */
[--C-:B------:R-:W-:Y:S01]  /*2190*/  IMAD.IADD R8, R9, 0x1, R13.reuse ;  /* 0x0000000109087824 */ /* 0x100fe200078e020d */
[----:B------:R-:W-:Y:S01]  /*21a0*/  IADD3 R18, PT, PT, R6, 0x5800, RZ ;  /* 0x0000580006127810 */ /* 0x000fe20007ffe0ff */
[----:B0-----:R-:W-:Y:S01]  /*21b0*/  IMAD.IADD R17, R12, 0x1, R13 ;  /* 0x000000010c117824 */ /* 0x001fe200078e020d */
[----:B------:R-:W-:Y:S01]  /*21c0*/  IADD3 R13, PT, PT, R13, 0x2, RZ ;  /* 0x000000020d0d7810 */ /* 0x000fe20007ffe0ff */
[----:B------:R-:W-:Y:S01]  /*21d0*/  IMAD R8, R8, 0x8, R15 ;  /* 0x0000000808087824 */ /* 0x000fe200078e020f */
[----:B------:R-:W-:-:S04]  /*21e0*/  LEA R18, R5, R18, 0x18 ;  /* 0x0000001205127211 */ /* 0x000fc800078ec0ff */
[----:B------:R-:W0:Y:S01]  /*21f0*/  LDS.64 R14, [R8] ;  /* 0x00000000080e7984 */ /* 0x000e220000000a00 */
[----:B------:R-:W-:-:S05]  /*2200*/  IMAD R17, R17, 0x8, R18 ;  /* 0x0000000811117824 */ /* 0x000fca00078e0212 */
[----:B0-----:R-:W-:Y:S04]  /*2210*/  STS.64 [R17], R14 ;  /* 0x0000000e11007388 */ /* 0x001fe80000000a00 */
[----:B------:R-:W0:Y:S04]  /*2220*/  LDS.64 R18, [R8+0x8] ;  /* 0x0000080008127984 */ /* 0x000e280000000a00 */
[----:B0-----:R1:W-:Y:S02]  /*2230*/  STS.64 [R17+0x8], R18 ;  /* 0x0000081211007388 */ /* 0x0013e40000000a00 */
.L_x_25:
[----:B------:R-:W-:Y:S05]  /*2240*/  @P2 BRA `(.L_x_21) ;  /* 0x0000000000242947 */ /* 0x000fea0003800000 */
[----:B------:R-:W-:Y:S01]  /*2250*/  LEA R8, R5, R6, 0x18 ;  /* 0x0000000605087211 */ /* 0x000fe200078ec0ff */
[--C-:B------:R-:W-:Y:S01]  /*2260*/  IMAD.IADD R9, R9, 0x1, R13.reuse ;  /* 0x0000000109097824 */ /* 0x100fe200078e020d */
[----:B------:R-:W-:Y:S01]  /*2270*/  IADD3 R14, PT, PT, R6, 0x5800, RZ ;  /* 0x00005800060e7810 */ /* 0x000fe20007ffe0ff */
[----:B------:R-:W-:Y:S02]  /*2280*/  IMAD.IADD R12, R12, 0x1, R13 ;  /* 0x000000010c0c7824 */ /* 0x000fe400078e020d */
[----:B------:R-:W-:Y:S01]  /*2290*/  IMAD R9, R9, 0x8, R8 ;  /* 0x0000000809097824 */ /* 0x000fe200078e0208 */
[----:B------:R-:W-:-:S05]  /*22a0*/  LEA R13, R5, R14, 0x18 ;  /* 0x0000000e050d7211 */ /* 0x000fca00078ec0ff */
[----:B------:R-:W2:Y:S01]  /*22b0*/  LDS.64 R8, [R9] ;  /* 0x0000000009087984 */ /* 0x000ea20000000a00 */
[----:B------:R-:W-:-:S05]  /*22c0*/  IMAD R13, R12, 0x8, R13 ;  /* 0x000000080c0d7824 */ /* 0x000fca00078e020d */
[----:B--2---:R2:W-:Y:S02]  /*22d0*/  STS.64 [R13], R8 ;  /* 0x000000080d007388 */ /* 0x0045e40000000a00 */
.L_x_21:
[----:B------:R-:W-:Y:S06]  /*22e0*/  BAR.SYNC.DEFER_BLOCKING 0x0 ;  /* 0x0000000000007b1d */ /* 0x000fec0000010000 */
[----:B-1----:R-:W3:Y:S04]  /*22f0*/  LDG.E.64 R18, desc[UR8][R10.64] ;  /* 0x000000080a127981 */ /* 0x002ee8000c1e1b00 */
[----:B--2---:R-:W2:Y:S04]  /*2300*/  LDG.E.64 R8, desc[UR8][R10.64+0x10] ;  /* 0x000010080a087981 */ /* 0x004ea8000c1e1b00 */
[----:B------:R-:W4:Y:S01]  /*2310*/  LDG.E.64 R14, desc[UR8][R10.64+0x8] ;  /* 0x000008080a0e7981 */ /* 0x000f22000c1e1b00 */
[----:B------:R-:W-:Y:S01]  /*2320*/  BSSY.RECONVERGENT B0, `(.L_x_26) ;  /* 0x000012f000007945 */ /* 0x000fe20003800200 */
[----:B---3--:R-:W-:Y:S01]  /*2330*/  SHF.R.U32.HI R12, RZ, 0x2, R19 ;  /* 0x00000002ff0c7819 */ /* 0x008fe20000011613 */
[----:B------:R-:W-:-:S03]  /*2340*/  VIADD R18, R18, 0x587c5 ;  /* 0x000587c512127836 */ /* 0x000fc60000000000 */
[----:B------:R-:W-:Y:S02]  /*2350*/  LOP3.LUT R19, R12, R19, RZ, 0x3c, !PT ;  /* 0x000000130c137212 */ /* 0x000fe400078e3cff */
[----:B--2---:R-:W-:Y:S01]  /*2360*/  SHF.L.U32 R22, R9, 0x4, RZ ;  /* 0x0000000409167819 */ /* 0x004fe200000006ff */
[----:B----4-:R-:W-:Y:S02]  /*2370*/  IMAD.MOV.U32 R12, RZ, RZ, R15 ;  /* 0x000000ffff0c7224 */ /* 0x010fe400078e000f */
[----:B------:R-:W-:-:S05]  /*2380*/  IMAD.SHL.U32 R13, R19, 0x2, RZ ;  /* 0x00000002130d7824 */ /* 0x000fca00078e00ff */
[----:B------:R-:W-:Y:S01]  /*2390*/  LOP3.LUT R22, R19, R13, R22, 0x96, !PT ;  /* 0x0000000d13167212 */ /* 0x000fe200078e9616 */
[----:B------:R-:W-:Y:S01]  /*23a0*/  IMAD.MOV.U32 R13, RZ, RZ, R8 ;  /* 0x000000ffff0d7224 */ /* 0x000fe200078e0008 */
[----:B------:R-:W-:Y:S02]  /*23b0*/  MOV R19, R14 ;  /* 0x0000000e00137202 */ /* 0x000fe40000000f00 */
[-C--:B------:R-:W-:Y:S02]  /*23c0*/  LOP3.LUT R15, R22, R9.reuse, RZ, 0x3c, !PT ;  /* 0x00000009160f7212 */ /* 0x080fe400078e3cff */
[----:B------:R-:W-:Y:S01]  /*23d0*/  MOV R14, R9 ;  /* 0x00000009000e7202 */ /* 0x000fe20000000f00 */
[----:B------:R-:W-:Y:S01]  /*23e0*/  IMAD.MOV.U32 R9, RZ, RZ, 0x2f800000 ;  /* 0x2f800000ff097424 */ /* 0x000fe200078e00ff */
[----:B------:R1:W-:Y:S01]  /*23f0*/  STG.E.64 desc[UR8][R10.64+0x8], R12 ;  /* 0x0000080c0a007986 */ /* 0x0003e2000c101b08 */
[----:B------:R-:W-:-:S03]  /*2400*/  IMAD.IADD R8, R15, 0x1, R18 ;  /* 0x000000010f087824 */ /* 0x000fc600078e0212 */
[----:B------:R1:W-:Y:S02]  /*2410*/  STG.E.64 desc[UR8][R10.64], R18 ;  /* 0x000000120a007986 */ /* 0x0003e4000c101b08 */
[----:B------:R-:W-:Y:S02]  /*2420*/  I2FP.F32.U32 R8, R8 ;  /* 0x0000000800087245 */ /* 0x000fe40000201000 */
[----:B------:R1:W-:Y:S03]  /*2430*/  STG.E.64 desc[UR8][R10.64+0x10], R14 ;  /* 0x0000100e0a007986 */ /* 0x0003e6000c101b08 */
[----:B------:R-:W-:-:S05]  /*2440*/  FFMA R8, R8, R9, 1.1641532182693481445e-10 ;  /* 0x2f00000008087423 */ /* 0x000fca0000000009 */
[----:B------:R-:W-:-:S13]  /*2450*/  FSETP.GEU.AND P0, PT, R8, 0.89999997615814208984, PT ;  /* 0x3f6666660800780b */ /* 0x000fda0003f0e000 */
[----:B-1----:R-:W-:Y:S05]  /*2460*/  @!P0 BRA `(.L_x_27) ;  /* 0x0000000400f88947 */ /* 0x002fea0003800000 */
[----:B------:R-:W-:Y:S05]  /*2470*/  @!P1 BRA `(.L_x_28) ;  /* 0x0000001000649947 */ /* 0x000fea0003800000 */
[----:B------:R-:W-:Y:S01]  /*2480*/  ISETP.GE.U32.AND P0, PT, R7, 0x7, PT ;  /* 0x000000070700780c */ /* 0x000fe20003f06070 */
[----:B------:R-:W-:Y:S01]  /*2490*/  HFMA2 R12, -RZ, RZ, 0, 0 ;  /* 0x00000000ff0c7431 */ /* 0x000fe200000001ff */
[----:B------:R-:W-:Y:S01]  /*24a0*/  LOP3.LUT R8, R4, 0x7, RZ, 0xc0, !PT ;  /* 0x0000000704087812 */ /* 0x000fe200078ec0ff */
[----:B------:R-:W-:-:S03]  /*24b0*/  IMAD R9, R3, R4, RZ ;  /* 0x0000000403097224 */ /* 0x000fc600078e02ff */
[----:B------:R-:W-:-:S07]  /*24c0*/  ISETP.NE.AND P2, PT, R8, RZ, PT ;  /* 0x000000ff0800720c */ /* 0x000fce0003f45270 */
[----:B------:R-:W-:Y:S06]  /*24d0*/  @!P0 BRA `(.L_x_29) ;  /* 0x0000000000c48947 */ /* 0x000fec0003800000 */
[----:B------:R-:W-:Y:S01]  /*24e0*/  VIADD R14, R6, 0x5800 ;  /* 0x00005800060e7836 */ /* 0x000fe20000000000 */
[----:B------:R-:W-:Y:S01]  /*24f0*/  LOP3.LUT R12, R4, 0xfffffff8, RZ, 0xc0, !PT ;  /* 0xfffffff8040c7812 */ /* 0x000fe200078ec0ff */
[----:B------:R-:W-:Y:S01]  /*2500*/  VIADD R13, R3, 0x10 ;  /* 0x00000010030d7836 */ /* 0x000fe20000000000 */
[C---:B0-----:R-:W-:Y:S02]  /*2510*/  LEA R24, R5.reuse, R6, 0x18 ;  /* 0x0000000605187211 */ /* 0x041fe400078ec0ff */
[----:B------:R-:W-:Y:S01]  /*2520*/  LEA R14, R5, R14, 0x18 ;  /* 0x0000000e050e7211 */ /* 0x000fe200078ec0ff */
[----:B------:R-:W-:Y:S01]  /*2530*/  IMAD R13, R13, R4, RZ ;  /* 0x000000040d0d7224 */ /* 0x000fe200078e02ff */
[----:B------:R-:W-:-:S03]  /*2540*/  IADD3 R17, PT, PT, -R12, RZ, RZ ;  /* 0x000000ff0c117210 */ /* 0x000fc60007ffe1ff */
[----:B------:R-:W-:-:S07]  /*2550*/  VIADD R26, R14, 0x20 ;  /* 0x000000200e1a7836 */ /* 0x000fce0000000000 */
.L_x_30:
[C-C-:B------:R-:W-:Y:S01]  /*2560*/  IMAD R28, R9.reuse, 0x8, R26.reuse ;  /* 0x00000008091c7824 */ /* 0x140fe200078e021a */
[----:B------:R-:W-:Y:S01]  /*2570*/  LEA R29, R9, R24, 0x3 ;  /* 0x00000018091d7211 */ /* 0x000fe200078e18ff */
[----:B------:R-:W-:Y:S01]  /*2580*/  IMAD R27, R13, 0x8, R26 ;  /* 0x000000080d1b7824 */ /* 0x000fe200078e021a */
[----:B------:R-:W-:Y:S01]  /*2590*/  IADD3 R17, PT, PT, R17, 0x8, RZ ;  /* 0x0000000811117810 */ /* 0x000fe20007ffe0ff */
[----:B-1----:R-:W-:Y:S01]  /*25a0*/  IMAD R25, R13, 0x8, R24 ;  /* 0x000000080d197824 */ /* 0x002fe200078e0218 */
[----:B------:R-:W0:Y:S01]  /*25b0*/  LDS.64 R18, [R28+-0x20] ;  /* 0xffffe0001c127984 */ /* 0x000e220000000a00 */
[----:B------:R-:W-:Y:S01]  /*25c0*/  VIADD R26, R26, 0x40 ;  /* 0x000000401a1a7836 */ /* 0x000fe20000000000 */
[----:B------:R-:W-:Y:S01]  /*25d0*/  ISETP.NE.AND P0, PT, R17, RZ, PT ;  /* 0x000000ff1100720c */ /* 0x000fe20003f05270 */
[----:B------:R-:W-:Y:S01]  /*25e0*/  VIADD R24, R24, 0x40 ;  /* 0x0000004018187836 */ /* 0x000fe20000000000 */
[----:B0-----:R-:W-:Y:S04]  /*25f0*/  STS.64 [R29], R18 ;  /* 0x000000121d007388 */ /* 0x001fe80000000a00 */
[----:B------:R-:W0:Y:S04]  /*2600*/  LDS.64 R22, [R27+-0x20] ;  /* 0xffffe0001b167984 */ /* 0x000e280000000a00 */
[----:B0-----:R-:W-:Y:S04]  /*2610*/  STS.64 [R25], R22 ;  /* 0x0000001619007388 */ /* 0x001fe80000000a00 */
[----:B------:R-:W0:Y:S04]  /*2620*/  LDS.64 R22, [R28+-0x18] ;  /* 0xffffe8001c167984 */ /* 0x000e280000000a00 */
[----:B0-----:R-:W-:Y:S04]  /*2630*/  STS.64 [R29+0x8], R22 ;  /* 0x000008161d007388 */ /* 0x001fe80000000a00 */
        /* <DEDUP_REMOVED lines=10> */
[----:B------:R-:W0:Y:S04]  /*26e0*/  LDS.64 R22, [R28] ;  /* 0x000000001c167984 */ /* 0x000e280000000a00 */
[----:B0-----:R-:W-:Y:S04]  /*26f0*/  STS.64 [R29+0x20], R22 ;  /* 0x000020161d007388 */ /* 0x001fe80000000a00 */
[----:B------:R-:W0:Y:S04]  /*2700*/  LDS.64 R18, [R27] ;  /* 0x000000001b127984 */ /* 0x000e280000000a00 */
[----:B0-----:R-:W-:Y:S04]  /*2710*/  STS.64 [R25+0x20], R18 ;  /* 0x0000201219007388 */ /* 0x001fe80000000a00 */
[----:B------:R-:W0:Y:S04]  /*2720*/  LDS.64 R14, [R28+0x8] ;  /* 0x000008001c0e7984 */ /* 0x000e280000000a00 */
        /* <DEDUP_REMOVED lines=10> */
[----:B0-----:R1:W-:Y:S01]  /*27d0*/  STS.64 [R25+0x38], R18 ;  /* 0x0000381219007388 */ /* 0x0013e20000000a00 */
[----:B------:R-:W-:Y:S05]  /*27e0*/  @P0 BRA `(.L_x_30) ;  /* 0xfffffffc005c0947 */ /* 0x000fea000383ffff */
.L_x_29:
[----:B0-----:R-:W-:Y:S01]  /*27f0*/  LEA R17, R4, R9, 0x4 ;  /* 0x0000000904117211 */ /* 0x001fe200078e20ff */
[----:B------:R-:W-:Y:S06]  /*2800*/  @!P2 BRA `(.L_x_28) ;  /* 0x0000000c0080a947 */ /* 0x000fec0003800000 */
[----:B------:R-:W-:Y:S02]  /*2810*/  ISETP.GE.U32.AND P0, PT, R8, 0x4, PT ;  /* 0x000000040800780c */ /* 0x000fe40003f06070 */
[----:B------:R-:W-:-:S04]  /*2820*/  LOP3.LUT R13, R4, 0x3, RZ, 0xc0, !PT ;  /* 0x00000003040d7812 */ /* 0x000fc800078ec0ff */
[----:B------:R-:W-:-:S07]  /*2830*/  ISETP.NE.AND P2, PT, R13, RZ, PT ;  /* 0x000000ff0d00720c */ /* 0x000fce0003f45270 */
[----:B------:R-:W-:Y:S06]  /*2840*/  @!P0 BRA `(.L_x_31) ;  /* 0x0000000000688947 */ /* 0x000fec0003800000 */
[----:B------:R-:W-:Y:S01]  /*2850*/  VIADD R8, R6, 0x5800 ;  /* 0x0000580006087836 */ /* 0x000fe20000000000 */
[----:B------:R-:W-:Y:S01]  /*2860*/  LEA R22, R5, R6, 0x18 ;  /* 0x0000000605167211 */ /* 0x000fe200078ec0ff */
[--C-:B------:R-:W-:Y:S02]  /*2870*/  IMAD.IADD R27, R9, 0x1, R12.reuse ;  /* 0x00000001091b7824 */ /* 0x100fe400078e020c */
[----:B------:R-:W-:Y:S01]  /*2880*/  IMAD.IADD R29, R17, 0x1, R12 ;  /* 0x00000001111d7824 */ /* 0x000fe200078e020c */
[----:B------:R-:W-:Y:S01]  /*2890*/  LEA R8, R5, R8, 0x18 ;  /* 0x0000000805087211 */ /* 0x000fe200078ec0ff */
[----:B------:R-:W-:-:S03]  /*28a0*/  VIADD R12, R12, 0x4 ;  /* 0x000000040c0c7836 */ /* 0x000fc60000000000 */
[CC--:B------:R-:W-:Y:S01]  /*28b0*/  LEA R26, R27.reuse, R8.reuse, 0x3 ;  /* 0x000000081b1a7211 */ /* 0x0c0fe200078e18ff */
[--C-:B------:R-:W-:Y:S01]  /*28c0*/  IMAD R27, R27, 0x8, R22.reuse ;  /* 0x000000081b1b7824 */ /* 0x100fe200078e0216 */
[C---:B------:R-:W-:Y:S01]  /*28d0*/  LEA R8, R29.reuse, R8, 0x3 ;  /* 0x000000081d087211 */ /* 0x040fe200078e18ff */
[----:B------:R-:W-:Y:S02]  /*28e0*/  IMAD R29, R29, 0x8, R22 ;  /* 0x000000081d1d7824 */ /* 0x000fe400078e0216 */
[----:B-1----:R-:W0:Y:S04]  /*28f0*/  LDS.64 R18, [R26] ;  /* 0x000000001a127984 */ /* 0x002e280000000a00 */
[----:B0-----:R-:W-:Y:S04]  /*2900*/  STS.64 [R27], R18 ;  /* 0x000000121b007388 */ /* 0x001fe80000000a00 */
[----:B------:R-:W0:Y:S04]  /*2910*/  LDS.64 R14, [R8] ;  /* 0x00000000080e7984 */ /* 0x000e280000000a00 */
[----:B0-----:R-:W-:Y:S04]  /*2920*/  STS.64 [R29], R14 ;  /* 0x0000000e1d007388 */ /* 0x001fe80000000a00 */
        /* <DEDUP_REMOVED lines=11> */
[----:B0-----:R0:W-:Y:S02]  /*29e0*/  STS.64 [R29+0x18], R14 ;  /* 0x0000180e1d007388 */ /* 0x0011e40000000a00 */
.L_x_31:
[----:B------:R-:W-:Y:S05]  /*29f0*/  @!P2 BRA `(.L_x_28) ;  /* 0x0000000c0004a947 */ /* 0x000fea0003800000 */
[----:B------:R-:W-:Y:S02]  /*2a00*/  ISETP.NE.AND P0, PT, R13, 0x1, PT ;  /* 0x000000010d00780c */ /* 0x000fe40003f05270 */
[----:B------:R-:W-:-:S04]  /*2a10*/  LOP3.LUT R8, R4, 0x1, RZ, 0xc0, !PT ;  /* 0x0000000104087812 */ /* 0x000fc800078ec0ff */
[----:B------:R-:W-:-:S07]  /*2a20*/  ISETP.NE.U32.AND P2, PT, R8, 0x1, PT ;  /* 0x000000010800780c */ /* 0x000fce0003f45070 */
[----:B------:R-:W-:Y:S06]  /*2a30*/  @!P0 BRA `(.L_x_32) ;  /* 0x0000000000488947 */ /* 0x000fec0003800000 */
[----:B0-----:R-:W-:Y:S01]  /*2a40*/  IADD3 R14, PT, PT, R6, 0x5800, RZ ;  /* 0x00005800060e7810 */ /* 0x001fe20007ffe0ff */
[----:B------:R-:W-:Y:S01]  /*2a50*/  IMAD.IADD R8, R9, 0x1, R12 ;  /* 0x0000000109087824 */ /* 0x000fe200078e020c */
[C---:B------:R-:W-:Y:S02]  /*2a60*/  LEA R23, R5.reuse, R6, 0x18 ;  /* 0x0000000605177211 */ /* 0x040fe400078ec0ff */
[----:B------:R-:W-:Y:S02]  /*2a70*/  LEA R13, R5, R14, 0x18 ;  /* 0x0000000e050d7211 */ /* 0x000fe400078ec0ff */
[----:B------:R-:W-:Y:S01]  /*2a80*/  IADD3 R22, PT, PT, R17, R12, RZ ;  /* 0x0000000c11167210 */ /* 0x000fe20007ffe0ff */
[C---:B------:R-:W-:Y:S02]  /*2a90*/  IMAD R27, R8.reuse, 0x8, R23 ;  /* 0x00000008081b7824 */ /* 0x040fe400078e0217 */
[--C-:B------:R-:W-:Y:S01]  /*2aa0*/  IMAD R26, R8, 0x8, R13.reuse ;  /* 0x00000008081a7824 */ /* 0x100fe200078e020d */
[C---:B------:R-:W-:Y:S01]  /*2ab0*/  LEA R29, R22.reuse, R23, 0x3 ;  /* 0x00000017161d7211 */ /* 0x040fe200078e18ff */
[----:B------:R-:W-:-:S02]  /*2ac0*/  IMAD R13, R22, 0x8, R13 ;  /* 0x00000008160d7824 */ /* 0x000fc400078e020d */
[----:B------:R-:W-:Y:S01]  /*2ad0*/  VIADD R12, R12, 0x2 ;  /* 0x000000020c0c7836 */ /* 0x000fe20000000000 */
[----:B------:R-:W0:Y:S04]  /*2ae0*/  LDS.64 R14, [R26] ;  /* 0x000000001a0e7984 */ /* 0x000e280000000a00 */
[----:B0-----:R-:W-:Y:S04]  /*2af0*/  STS.64 [R27], R14 ;  /* 0x0000000e1b007388 */ /* 0x001fe80000000a00 */
[----:B-1----:R-:W0:Y:S04]  /*2b00*/  LDS.64 R18, [R13] ;  /* 0x000000000d127984 */ /* 0x002e280000000a00 */
[----:B0-----:R-:W-:Y:S04]  /*2b10*/  STS.64 [R29], R18 ;  /* 0x000000121d007388 */ /* 0x001fe80000000a00 */
[----:B------:R-:W0:Y:S04]  /*2b20*/  LDS.64 R22, [R26+0x8] ;  /* 0x000008001a167984 */ /* 0x000e280000000a00 */
[----:B0-----:R-:W-:Y:S04]  /*2b30*/  STS.64 [R27+0x8], R22 ;  /* 0x000008161b007388 */ /* 0x001fe80000000a00 */
[----:B------:R-:W0:Y:S04]  /*2b40*/  LDS.64 R24, [R13+0x8] ;  /* 0x000008000d187984 */ /* 0x000e280000000a00 */
[----:B0-----:R2:W-:Y:S02]  /*2b50*/  STS.64 [R29+0x8], R24 ;  /* 0x000008181d007388 */ /* 0x0015e40000000a00 */
.L_x_32:
[----:B------:R-:W-:Y:S05]  /*2b60*/  @P2 BRA `(.L_x_28) ;  /* 0x0000000800a82947 */ /* 0x000fea0003800000 */
[----:B------:R-:W-:Y:S01]  /*2b70*/  VIADD R8, R6, 0x5800 ;  /* 0x0000580006087836 */ /* 0x000fe20000000000 */
[----:B------:R-:W-:Y:S01]  /*2b80*/  IADD3 R13, PT, PT, R9, R12, RZ ;  /* 0x0000000c090d7210 */ /* 0x000fe20007ffe0ff */
[----:B------:R-:W-:Y:S01]  /*2b90*/  IMAD.IADD R17, R17, 0x1, R12 ;  /* 0x0000000111117824 */ /* 0x000fe200078e020c */
[C---:B-1----:R-:W-:Y:S02]  /*2ba0*/  LEA R18, R5.reuse, R6, 0x18 ;  /* 0x0000000605127211 */ /* 0x042fe400078ec0ff */
[----:B0-----:R-:W-:Y:S02]  /*2bb0*/  LEA R14, R5, R8, 0x18 ;  /* 0x00000008050e7211 */ /* 0x001fe400078ec0ff */
[----:B------:R-:W-:-:S03]  /*2bc0*/  LEA R15, R13, R18, 0x3 ;  /* 0x000000120d0f7211 */ /* 0x000fc600078e18ff */
[--C-:B------:R-:W-:Y:S02]  /*2bd0*/  IMAD R8, R13, 0x8, R14.reuse ;  /* 0x000000080d087824 */ /* 0x100fe400078e020e */
[C---:B------:R-:W-:Y:S02]  /*2be0*/  IMAD R12, R17.reuse, 0x8, R14 ;  /* 0x00000008110c7824 */ /* 0x040fe400078e020e */
[----:B------:R-:W-:Y:S02]  /*2bf0*/  IMAD R17, R17, 0x8, R18 ;  /* 0x0000000811117824 */ /* 0x000fe400078e0212 */
[----:B------:R-:W0:Y:S04]  /*2c00*/  LDS.64 R8, [R8] ;  /* 0x0000000008087984 */ /* 0x000e280000000a00 */
[----:B0-----:R-:W-:Y:S04]  /*2c10*/  STS.64 [R15], R8 ;  /* 0x000000080f007388 */ /* 0x001fe80000000a00 */
[----:B------:R-:W0:Y:S04]  /*2c20*/  LDS.64 R12, [R12] ;  /* 0x000000000c0c7984 */ /* 0x000e280000000a00 */
[----:B0-----:R4:W-:Y:S01]  /*2c30*/  STS.64 [R17], R12 ;  /* 0x0000000c11007388 */ /* 0x0019e20000000a00 */
[----:B------:R-:W-:Y:S05]  /*2c40*/  BRA `(.L_x_28) ;  /* 0x0000000800707947 */ /* 0x000fea0003800000 */
.L_x_27:
[----:B------:R-:W-:-:S13]  /*2c50*/  ISETP.GT.U32.OR P0, PT, R3, 0xf, !P1 ;  /* 0x0000000f0300780c */ /* 0x000fda0004f04470 */
[----:B------:R-:W-:Y:S05]  /*2c60*/  @P0 BRA `(.L_x_28) ;  /* 0x0000000800680947 */ /* 0x000fea0003800000 */
[----:B------:R-:W-:Y:S01]  /*2c70*/  ISETP.GE.U32.AND P0, PT, R7, 0x7, PT ;  /* 0x000000070700780c */ /* 0x000fe20003f06070 */
[----:B------:R-:W-:Y:S01]  /*2c80*/  IMAD R9, R3, R4, RZ ;  /* 0x0000000403097224 */ /* 0x000fe200078e02ff */
[----:B------:R-:W-:-:S11]  /*2c90*/  MOV R8, RZ ;  /* 0x000000ff00087202 */ /* 0x000fd60000000f00 */
[----:B------:R-:W-:Y:S05]  /*2ca0*/  @!P0 BRA `(.L_x_33) ;  /* 0x0000000400048947 */ /* 0x000fea0003800000 */
[----:B------:R-:W-:Y:S01]  /*2cb0*/  VIADD R12, R6, 0x5800 ;  /* 0x00005800060c7836 */ /* 0x000fe20000000000 */
[----:B------:R-:W-:Y:S01]  /*2cc0*/  LOP3.LUT R8, R4, 0xfffffff8, RZ, 0xc0, !PT ;  /* 0xfffffff804087812 */ /* 0x000fe200078ec0ff */
[----:B0-----:R-:W-:Y:S01]  /*2cd0*/  VIADD R17, R3, 0x10 ;  /* 0x0000001003117836 */ /* 0x001fe20000000000 */
[C---:B------:R-:W-:Y:S02]  /*2ce0*/  LEA R18, R5.reuse, R6, 0x18 ;  /* 0x0000000605127211 */ /* 0x040fe400078ec0ff */
[----:B------:R-:W-:Y:S01]  /*2cf0*/  LEA R12, R5, R12, 0x18 ;  /* 0x0000000c050c7211 */ /* 0x000fe200078ec0ff */
[----:B------:R-:W-:Y:S01]  /*2d00*/  IMAD R17, R17, R4, RZ ;  /* 0x0000000411117224 */ /* 0x000fe200078e02ff */
[----:B------:R-:W-:-:S03]  /*2d10*/  IADD3 R19, PT, PT, -R8, RZ, RZ ;  /* 0x000000ff08137210 */ /* 0x000fc60007ffe1ff */
[----:B------:R-:W-:-:S07]  /*2d20*/  VIADD R22, R12, 0x20 ;  /* 0x000000200c167836 */ /* 0x000fce0000000000 */
.L_x_34:
[----:B------:R-:W-:Y:S01]  /*2d30*/  IMAD R26, R17, 0x8, R22 ;  /* 0x00000008111a7824 */ /* 0x000fe200078e0216 */
[C---:B------:R-:W-:Y:S01]  /*2d40*/  LEA R25, R9.reuse, R22, 0x3 ;  /* 0x0000001609197211 */ /* 0x040fe200078e18ff */
[--C-:B-1----:R-:W-:Y:S01]  /*2d50*/  IMAD R23, R9, 0x8, R18.reuse ;  /* 0x0000000809177824 */ /* 0x102fe200078e0212 */
[----:B------:R-:W-:Y:S01]  /*2d60*/  IADD3 R19, PT, PT, R19, 0x8, RZ ;  /* 0x0000000813137810 */ /* 0x000fe20007ffe0ff */
[----:B------:R-:W-:Y:S01]  /*2d70*/  IMAD R24, R17, 0x8, R18 ;  /* 0x0000000811187824 */ /* 0x000fe200078e0212 */
[----:B------:R-:W0:Y:S01]  /*2d80*/  LDS.64 R28, [R26+-0x20] ;  /* 0xffffe0001a1c7984 */ /* 0x000e220000000a00 */
[----:B------:R-:W-:Y:S01]  /*2d90*/  VIADD R22, R22, 0x40 ;  /* 0x0000004016167836 */ /* 0x000fe20000000000 */
[----:B------:R-:W-:Y:S01]  /*2da0*/  ISETP.NE.AND P0, PT, R19, RZ, PT ;  /* 0x000000ff1300720c */ /* 0x000fe20003f05270 */
[----:B------:R-:W-:Y:S01]  /*2db0*/  VIADD R18, R18, 0x40 ;  /* 0x0000004012127836 */ /* 0x000fe20000000000 */
[----:B------:R-:W1:Y:S01]  /*2dc0*/  LDS.64 R12, [R25+-0x20] ;  /* 0xffffe000190c7984 */ /* 0x000e620000000a00 */
[----:B0-----:R-:W-:-:S08]  /*2dd0*/  DMUL R28, R28, 0.5 ;  /* 0x3fe000001c1c7828 */ /* 0x001fd00000000000 */
[----:B-1----:R-:W-:-:S07]  /*2de0*/  DFMA R28, R12, 0.5, R28 ;  /* 0x3fe000000c1c782b */ /* 0x002fce000000001c */
[----:B------:R-:W-:Y:S04]  /*2df0*/  STS.64 [R23], R28 ;  /* 0x0000001c17007388 */ /* 0x000fe80000000a00 */
[----:B------:R-:W-:Y:S04]  /*2e00*/  STS.64 [R24], R28 ;  /* 0x0000001c18007388 */ /* 0x000fe80000000a00 */
[----:B------:R-:W0:Y:S04]  /*2e10*/  LDS.64 R12, [R26+-0x18] ;  /* 0xffffe8001a0c7984 */ /* 0x000e280000000a00 */
[----:B------:R-:W1:Y:S01]  /*2e20*/  LDS.64 R14, [R25+-0x18] ;  /* 0xffffe800190e7984 */ /* 0x000e620000000a00 */
[----:B0-----:R-:W-:-:S08]  /*2e30*/  DMUL R12, R12, 0.5 ;  /* 0x3fe000000c0c7828 */ /* 0x001fd00000000000 */
[----:B-1----:R-:W-:-:S07]  /*2e40*/  DFMA R28, R14, 0.5, R12 ;  /* 0x3fe000000e1c782b */ /* 0x002fce000000000c */
[----:B------:R-:W-:Y:S04]  /*2e50*/  STS.64 [R23+0x8], R28 ;  /* 0x0000081c17007388 */ /* 0x000fe80000000a00 */
[----:B------:R-:W-:Y:S04]  /*2e60*/  STS.64 [R24+0x8], R28 ;  /* 0x0000081c18007388 */ /* 0x000fe80000000a00 */
        /* <DEDUP_REMOVED lines=12> */
[----:B------:R-:W0:Y:S04]  /*2f30*/  LDS.64 R12, [R26] ;  /* 0x000000001a0c7984 */ /* 0x000e280000000a00 */
[----:B------:R-:W1:Y:S01]  /*2f40*/  LDS.64 R14, [R25] ;  /* 0x00000000190e7984 */ /* 0x000e620000000a00 */
[----:B0-----:R-:W-:-:S08]  /*2f50*/  DMUL R12, R12, 0.5 ;  /* 0x3fe000000c0c7828 */ /* 0x001fd00000000000 */
[----:B-1----:R-:W-:-:S07]  /*2f60*/  DFMA R28, R14, 0.5, R12 ;  /* 0x3fe000000e1c782b */ /* 0x002fce000000000c */
[----:B------:R-:W-:Y:S04]  /*2f70*/  STS.64 [R23+0x20], R28 ;  /* 0x0000201c17007388 */ /* 0x000fe80000000a00 */
[----:B------:R-:W-:Y:S04]  /*2f80*/  STS.64 [R24+0x20], R28 ;  /* 0x0000201c18007388 */ /* 0x000fe80000000a00 */
[----:B------:R-:W0:Y:S04]  /*2f90*/  LDS.64 R12, [R26+0x8] ;  /* 0x000008001a0c7984 */ /* 0x000e280000000a00 */
[----:B------:R-:W1:Y:S01]  /*2fa0*/  LDS.64 R14, [R25+0x8] ;  /* 0x00000800190e7984 */ /* 0x000e620000000a00 */
        /* <DEDUP_REMOVED lines=14> */
[----:B------:R1:W-:Y:S04]  /*3090*/  STS.64 [R23+0x38], R14 ;  /* 0x0000380e17007388 */ /* 0x0003e80000000a00 */
[----:B------:R1:W-:Y:S01]  /*30a0*/  STS.64 [R24+0x38], R14 ;  /* 0x0000380e18007388 */ /* 0x0003e20000000a00 */
[----:B------:R-:W-:Y:S05]  /*30b0*/  @P0 BRA `(.L_x_34) ;  /* 0xfffffffc001c0947 */ /* 0x000fea000383ffff */
.L_x_33:
[C---:B------:R-:W-:Y:S02]  /*30c0*/  LOP3.LUT R12, R4.reuse, 0x7, RZ, 0xc0, !PT ;  /* 0x00000007040c7812 */ /* 0x040fe400078ec0ff */
[----:B------:R-:W-:Y:S02]  /*30d0*/  LEA R19, R4, R9, 0x4 ;  /* 0x0000000904137211 */ /* 0x000fe400078e20ff */
[----:B------:R-:W-:-:S13]  /*30e0*/  ISETP.NE.AND P0, PT, R12, RZ, PT ;  /* 0x000000ff0c00720c */ /* 0x000fda0003f05270 */
[----:B------:R-:W-:Y:S05]  /*30f0*/  @!P0 BRA `(.L_x_28) ;  /* 0x0000000400448947 */ /* 0x000fea0003800000 */
[----:B------:R-:W-:Y:S02]  /*3100*/  ISETP.GE.U32.AND P0, PT, R12, 0x4, PT ;  /* 0x000000040c00780c */ /* 0x000fe40003f06070 */
[----:B0-----:R-:W-:-:S04]  /*3110*/  LOP3.LUT R17, R4, 0x3, RZ, 0xc0, !PT ;  /* 0x0000000304117812 */ /* 0x001fc800078ec0ff */
[----:B------:R-:W-:-:S07]  /*3120*/  ISETP.NE.AND P2, PT, R17, RZ, PT ;  /* 0x000000ff1100720c */ /* 0x000fce0003f45270 */
[----:B------:R-:W-:Y:S06]  /*3130*/  @!P0 BRA `(.L_x_35) ;  /* 0x0000000000888947 */ /* 0x000fec0003800000 */
[----:B------:R-:W-:Y:S01]  /*3140*/  VIADD R12, R6, 0x5800 ;  /* 0x00005800060c7836 */ /* 0x000fe20000000000 */
[----:B-1----:R-:W-:Y:S01]  /*3150*/  LEA R15, R5, R6, 0x18 ;  /* 0x00000006050f7211 */ /* 0x002fe200078ec0ff */
[--C-:B------:R-:W-:Y:S02]  /*3160*/  IMAD.IADD R22, R19, 0x1, R8.reuse ;  /* 0x0000000113167824 */ /* 0x100fe400078e0208 */
[----:B------:R-:W-:Y:S01]  /*3170*/  IMAD.IADD R18, R9, 0x1, R8 ;  /* 0x0000000109127824 */ /* 0x000fe200078e0208 */
[----:B------:R-:W-:Y:S01]  /*3180*/  LEA R23, R5, R12, 0x18 ;  /* 0x0000000c05177211 */ /* 0x000fe200078ec0ff */
[----:B------:R-:W-:-:S03]  /*3190*/  VIADD R8, R8, 0x4 ;  /* 0x0000000408087836 */ /* 0x000fc60000000000 */
[----:B------:R-:W-:Y:S01]  /*31a0*/  LEA R24, R22, R23, 0x3 ;  /* 0x0000001716187211 */ /* 0x000fe200078e18ff */
[C---:B------:R-:W-:Y:S01]  /*31b0*/  IMAD R23, R18.reuse, 0x8, R23 ;  /* 0x0000000812177824 */ /* 0x040fe200078e0217 */
[----:B------:R-:W-:Y:S01]  /*31c0*/  LEA R18, R18, R15, 0x3 ;  /* 0x0000000f12127211 */ /* 0x000fe200078e18ff */
[----:B------:R-:W-:Y:S02]  /*31d0*/  IMAD R22, R22, 0x8, R15 ;  /* 0x0000000816167824 */ /* 0x000fe400078e020f */
[----:B------:R-:W0:Y:S04]  /*31e0*/  LDS.64 R28, [R24] ;  /* 0x00000000181c7984 */ /* 0x000e280000000a00 */
[----:B------:R-:W1:Y:S01]  /*31f0*/  LDS.64 R12, [R23] ;  /* 0x00000000170c7984 */ /* 0x000e620000000a00 */
[----:B0-----:R-:W-:-:S08]  /*3200*/  DMUL R28, R28, 0.5 ;  /* 0x3fe000001c1c7828 */ /* 0x001fd00000000000 */
[----:B-1----:R-:W-:-:S07]  /*3210*/  DFMA R28, R12, 0.5, R28 ;  /* 0x3fe000000c1c782b */ /* 0x002fce000000001c */
[----:B------:R-:W-:Y:S04]  /*3220*/  STS.64 [R18], R28 ;  /* 0x0000001c12007388 */ /* 0x000fe80000000a00 */
[----:B------:R-:W-:Y:S04]  /*3230*/  STS.64 [R22], R28 ;  /* 0x0000001c16007388 */ /* 0x000fe80000000a00 */
        /* <DEDUP_REMOVED lines=17> */
[----:B------:R0:W-:Y:S02]  /*3350*/  STS.64 [R22+0x18], R14 ;  /* 0x0000180e16007388 */ /* 0x0001e40000000a00 */
.L_x_35:
[----:B------:R-:W-:Y:S05]  /*3360*/  @!P2 BRA `(.L_x_28) ;  /* 0x0000000000a8a947 */ /* 0x000fea0003800000 */
[----:B------:R-:W-:Y:S02]  /*3370*/  ISETP.NE.AND P0, PT, R17, 0x1, PT ;  /* 0x000000011100780c */ /* 0x000fe40003f05270 */
[----:B------:R-:W-:-:S04]  /*3380*/  LOP3.LUT R12, R4, 0x1, RZ, 0xc0, !PT ;  /* 0x00000001040c7812 */ /* 0x000fc800078ec0ff */
[----:B------:R-:W-:-:S07]  /*3390*/  ISETP.NE.U32.AND P2, PT, R12, 0x1, PT ;  /* 0x000000010c00780c */ /* 0x000fce0003f45070 */
[----:B------:R-:W-:Y:S06]  /*33a0*/  @!P0 BRA `(.L_x_36) ;  /* 0x0000000000588947 */ /* 0x000fec0003800000 */
[----:B------:R-:W-:Y:S01]  /*33b0*/  IADD3 R12, PT, PT, R6, 0x5800, RZ ;  /* 0x00005800060c7810 */ /* 0x000fe20007ffe0ff */
[----:B0-----:R-:W-:Y:S01]  /*33c0*/  IMAD.IADD R18, R19, 0x1, R8 ;  /* 0x0000000113127824 */ /* 0x001fe200078e0208 */
[----:B------:R-:W-:Y:S01]  /*33d0*/  IADD3 R25, PT, PT, R9, R8, RZ ;  /* 0x0000000809197210 */ /* 0x000fe20007ffe0ff */
[----:B------:R-:W-:Y:S01]  /*33e0*/  VIADD R8, R8, 0x2 ;  /* 0x0000000208087836 */ /* 0x000fe20000000000 */
[C---:B------:R-:W-:Y:S02]  /*33f0*/  LEA R17, R5.reuse, R12, 0x18 ;  /* 0x0000000c05117211 */ /* 0x040fe400078ec0ff */
[----:B------:R-:W-:-:S03]  /*3400*/  LEA R26, R5, R6, 0x18 ;  /* 0x00000006051a7211 */ /* 0x000fc600078ec0ff */
[C-C-:B-1----:R-:W-:Y:S01]  /*3410*/  IMAD R24, R18.reuse, 0x8, R17.reuse ;  /* 0x0000000812187824 */ /* 0x142fe200078e0211 */
[----:B------:R-:W-:Y:S01]  /*3420*/  LEA R27, R18, R26, 0x3 ;  /* 0x0000001a121b7211 */ /* 0x000fe200078e18ff */
[C---:B------:R-:W-:Y:S02]  /*3430*/  IMAD R17, R25.reuse, 0x8, R17 ;  /* 0x0000000819117824 */ /* 0x040fe400078e0211 */
[----:B------:R-:W-:Y:S01]  /*3440*/  IMAD R25, R25, 0x8, R26 ;  /* 0x0000000819197824 */ /* 0x000fe200078e021a */
        /* <DEDUP_REMOVED lines=10> */
[----:B------:R2:W-:Y:S04]  /*34f0*/  STS.64 [R25+0x8], R12 ;  /* 0x0000080c19007388 */ /* 0x0005e80000000a00 */
[----:B------:R2:W-:Y:S02]  /*3500*/  STS.64 [R27+0x8], R12 ;  /* 0x0000080c1b007388 */ /* 0x0005e40000000a00 */
.L_x_36:
[----:B------:R-:W-:Y:S05]  /*3510*/  @P2 BRA `(.L_x_28) ;  /* 0x00000000003c2947 */ /* 0x000fea0003800000 */
[----:B--2---:R-:W-:Y:S01]  /*3520*/  VIADD R12, R6, 0x5800 ;  /* 0x00005800060c7836 */ /* 0x004fe20000000000 */
[----:B------:R-:W-:Y:S01]  /*3530*/  IADD3 R19, PT, PT, R19, R8, RZ ;  /* 0x0000000813137210 */ /* 0x000fe20007ffe0ff */
[----:B01----:R-:W-:Y:S01]  /*3540*/  IMAD.IADD R14, R9, 0x1, R8 ;  /* 0x00000001090e7824 */ /* 0x003fe200078e0208 */
[C---:B------:R-:W-:Y:S02]  /*3550*/  LEA R18, R5.reuse, R6, 0x18 ;  /* 0x0000000605127211 */ /* 0x040fe400078ec0ff */
[----:B------:R-:W-:-:S05]  /*3560*/  LEA R15, R5, R12, 0x18 ;  /* 0x0000000c050f7211 */ /* 0x000fca00078ec0ff */
[C---:B------:R-:W-:Y:S01]  /*3570*/  IMAD R17, R19.reuse, 0x8, R15 ;  /* 0x0000000813117824 */ /* 0x040fe200078e020f */
[----:B------:R-:W-:Y:S01]  /*3580*/  LEA R15, R14, R15, 0x3 ;  /* 0x0000000f0e0f7211 */ /* 0x000fe200078e18ff */
[----:B------:R-:W-:-:S03]  /*3590*/  IMAD R19, R19, 0x8, R18 ;  /* 0x0000000813137824 */ /* 0x000fc600078e0212 */
[----:B------:R-:W0:Y:S04]  /*35a0*/  LDS.64 R12, [R17] ;  /* 0x00000000110c7984 */ /* 0x000e280000000a00 */
[----:B------:R-:W1:Y:S01]  /*35b0*/  LDS.64 R8, [R15] ;  /* 0x000000000f087984 */ /* 0x000e620000000a00 */
[----:B0-----:R-:W-:-:S08]  /*35c0*/  DMUL R12, R12, 0.5 ;  /* 0x3fe000000c0c7828 */ /* 0x001fd00000000000 */
[----:B-1----:R-:W-:Y:S01]  /*35d0*/  DFMA R8, R8, 0.5, R12 ;  /* 0x3fe000000808782b */ /* 0x002fe2000000000c */
[----:B------:R-:W-:-:S06]  /*35e0*/  IMAD R13, R14, 0x8, R18 ;  /* 0x000000080e0d7824 */ /* 0x000fcc00078e0212 */
[----:B------:R3:W-:Y:S04]  /*35f0*/  STS.64 [R13], R8 ;  /* 0x000000080d007388 */ /* 0x0007e80000000a00 */
[----:B------:R3:W-:Y:S02]  /*3600*/  STS.64 [R19], R8 ;  /* 0x0000000813007388 */ /* 0x0007e40000000a00 */
.L_x_28:
[----:B------:R-:W-:Y:S05]  /*3610*/  BSYNC.RECONVERGENT B0 ;  /* 0x0000000000007941 */ /* 0x000fea0003800200 */
.L_x_26:
[----:B------:R-:W5:Y:S02]  /*3620*/  LDCU UR6, c[0x0][0x3a0] ;  /* 0x00007400ff0677ac */ /* 0x000f640008000800 */
[----:B-----5:R-:W-:-:S04]  /*3630*/  UIMAD.WIDE UR4, UR6, 0x66666667, URZ ;  /* 0x66666667060478a5 */ /* 0x020fc8000f8e02ff */
[----:B------:R-:W-:-:S04]  /*3640*/  USHF.R.S32.HI UR4, URZ, 0x1, UR5 ;  /* 0x00000001ff047899 */ /* 0x000fc80008011405 */
[----:B------:R-:W-:-:S04]  /*3650*/  ULEA.HI UR5, UR5, UR4, URZ, 0x1 ;  /* 0x0000000405057291 */ /* 0x000fc8000f8f08ff */
[----:B------:R-:W-:Y:S01]  /*3660*/  UIMAD UR5, UR5, -0x5, UR6 ;  /* 0xfffffffb050578a4 */ /* 0x000fe2000f8e0206 */
[----:B------:R-:W-:Y:S06]  /*3670*/  BAR.SYNC.DEFER_BLOCKING 0x0 ;  /* 0x0000000000007b1d */ /* 0x000fec0000010000 */
[----:B------:R-:W-:Y:S05]  /*3680*/  @!P1 BRA `(.L_x_37) ;  /* 0x0000000c00c09947 */ /* 0x000fea0003800000 */
[----:B01----:R0:W5:Y:S04]  /*3690*/  LDG.E.64 R14, desc[UR8][R10.64] ;  /* 0x000000080a0e7981 */ /* 0x003168000c1e1b00 */
[----:B--234-:R0:W5:Y:S04]  /*36a0*/  LDG.E.64 R12, desc[UR8][R10.64+0x8] ;  /* 0x000008080a0c7981 */ /* 0x01c168000c1e1b00 */
[----:B------:R0:W5:Y:S01]  /*36b0*/  LDG.E.64 R8, desc[UR8][R10.64+0x10] ;  /* 0x000010080a087981 */ /* 0x000162000c1e1b00 */
[----:B------:R-:W-:Y:S01]  /*36c0*/  ISETP.GE.U32.AND P0, PT, R7, 0x3, PT ;  /* 0x000000030700780c */ /* 0x000fe20003f06070 */
[----:B------:R-:W-:Y:S01]  /*36d0*/  IMAD R7, R3, R4, RZ ;  /* 0x0000000403077224 */ /* 0x000fe200078e02ff */
[----:B------:R-:W-:-:S02]  /*36e0*/  LOP3.LUT R17, R4, 0x3, RZ, 0xc0, !PT ;  /* 0x0000000304117812 */ /* 0x000fc400078ec0ff */
[----:B------:R-:W-:-:S09]  /*36f0*/  MOV R18, RZ ;  /* 0x000000ff00127202 */ /* 0x000fd20000000f00 */
[----:B0-----:R-:W-:Y:S05]  /*3700*/  @!P0 BRA `(.L_x_38) ;  /* 0x0000000800988947 */ /* 0x001fea0003800000 */
[----:B------:R-:W-:Y:S02]  /*3710*/  LEA R6, R5, R6, 0x18 ;  /* 0x0000000605067211 */ /* 0x000fe400078ec0ff */
[----:B------:R-:W-:-:S03]  /*3720*/  LOP3.LUT R18, R4, 0xfffffffc, RZ, 0xc0, !PT ;  /* 0xfffffffc04127812 */ /* 0x000fc600078ec0ff */
[----:B------:R-:W-:Y:S02]  /*3730*/  IMAD R6, R7, 0x8, R6 ;  /* 0x0000000807067824 */ /* 0x000fe400078e0206 */
[----:B------:R-:W-:-:S03]  /*3740*/  IMAD.MOV R4, RZ, RZ, -R18 ;  /* 0x000000ffff047224 */ /* 0x000fc600078e0a12 */
[----:B------:R-:W-:-:S07]  /*3750*/  IADD3 R5, PT, PT, R6, 0x10, RZ ;  /* 0x0000001006057810 */ /* 0x000fce0007ffe0ff */
.L_x_47:
[----:B-----5:R-:W-:Y:S01]  /*3760*/  SHF.R.U32.HI R6, RZ, 0x2, R15 ;  /* 0x00000002ff067819 */ /* 0x020fe2000001160f */
[----:B------:R-:W-:Y:S01]  /*3770*/  BSSY.RECONVERGENT B0, `(.L_x_39) ;  /* 0x0000026000007945 */ /* 0x000fe20003800200 */
[----:B------:R-:W-:Y:S01]  /*3780*/  IADD3 R28, PT, PT, R14, 0x587c5, RZ ;  /* 0x000587c50e1c7810 */ /* 0x000fe20007ffe0ff */
[----:B------:R-:W-:Y:S01]  /*3790*/  IMAD.MOV.U32 R26, RZ, RZ, R13 ;  /* 0x000000ffff1a7224 */ /* 0x000fe200078e000d */
[----:B------:R-:W-:Y:S01]  /*37a0*/  LOP3.LUT R6, R6, R15, RZ, 0x3c, !PT ;  /* 0x0000000f06067212 */ /* 0x000fe200078e3cff */
[----:B------:R-:W-:Y:S01]  /*37b0*/  IMAD.SHL.U32 R15, R9, 0x10, RZ ;  /* 0x00000010090f7824 */ /* 0x000fe200078e00ff */
[----:B------:R-:W-:-:S03]  /*37c0*/  MOV R22, R9 ;  /* 0x0000000900167202 */ /* 0x000fc60000000f00 */
[----:B------:R-:W-:-:S05]  /*37d0*/  IMAD.SHL.U32 R19, R6, 0x2, RZ ;  /* 0x0000000206137824 */ /* 0x000fca00078e00ff */
[----:B------:R-:W-:Y:S01]  /*37e0*/  LOP3.LUT R6, R6, R19, R15, 0x96, !PT ;  /* 0x0000001306067212 */ /* 0x000fe200078e960f */
[----:B------:R-:W-:-:S03]  /*37f0*/  IMAD.MOV.U32 R19, RZ, RZ, R8 ;  /* 0x000000ffff137224 */ /* 0x000fc600078e0008 */
[----:B------:R-:W-:Y:S01]  /*3800*/  LOP3.LUT R27, R6, R9, RZ, 0x3c, !PT ;  /* 0x00000009061b7212 */ /* 0x000fe200078e3cff */
[----:B------:R-:W-:-:S04]  /*3810*/  IMAD.MOV.U32 R6, RZ, RZ, 0x2f800000 ;  /* 0x2f800000ff067424 */ /* 0x000fc800078e00ff */
[----:B------:R-:W-:-:S05]  /*3820*/  IMAD.IADD R15, R27, 0x1, R28 ;  /* 0x000000011b0f7824 */ /* 0x000fca00078e021c */
[----:B------:R-:W-:-:S05]  /*3830*/  I2FP.F32.U32 R15, R15 ;  /* 0x0000000f000f7245 */ /* 0x000fca0000201000 */
[----:B------:R-:W-:-:S05]  /*3840*/  FFMA R15, R15, R6, 1.1641532182693481445e-10 ;  /* 0x2f0000000f0f7423 */ /* 0x000fca0000000006 */
[----:B------:R-:W-:Y:S02]  /*3850*/  FSETP.GEU.AND P0, PT, R15, 0.050000000745058059692, PT ;  /* 0x3d4ccccd0f00780b */ /* 0x000fe40003f0e000 */
[----:B------:R-:W-:-:S11]  /*3860*/  MOV R15, R27 ;  /* 0x0000001b000f7202 */ /* 0x000fd60000000f00 */
[----:B------:R-:W-:Y:S05]  /*3870*/  @P0 BRA `(.L_x_40) ;  /* 0x0000000000540947 */ /* 0x000fea0003800000 */
[----:B------:R-:W-:Y:S01]  /*3880*/  SHF.R.U32.HI R15, RZ, 0x2, R12 ;  /* 0x00000002ff0f7819 */ /* 0x000fe2000001160c */
[----:B------:R-:W-:Y:S01]  /*3890*/  HFMA2 R23, -RZ, RZ, 2.0390625, 56352 ;  /* 0x40147ae1ff177431 */ /* 0x000fe200000001ff */
[----:B------:R-:W-:Y:S01]  /*38a0*/  IADD3 R28, PT, PT, R14, 0xb0f8a, RZ ;  /* 0x000b0f8a0e1c7810 */ /* 0x000fe20007ffe0ff */
[----:B------:R-:W-:Y:S01]  /*38b0*/  IMAD.MOV.U32 R22, RZ, RZ, 0x47ae147b ;  /* 0x47ae147bff167424 */ /* 0x000fe200078e00ff */
[----:B------:R-:W-:Y:S01]  /*38c0*/  LOP3.LUT R15, R15, R12, RZ, 0x3c, !PT ;  /* 0x0000000c0f0f7212 */ /* 0x000fe200078e3cff */
[----:B------:R-:W-:Y:S01]  /*38d0*/  IMAD.SHL.U32 R12, R27, 0x10, RZ ;  /* 0x000000101b0c7824 */ /* 0x000fe200078e00ff */
[----:B------:R-:W-:Y:S01]  /*38e0*/  UMOV UR10, 0x47ae147b ;  /* 0x47ae147b000a7882 */ /* 0x000fe20000000000 */
[----:B------:R-:W-:Y:S01]  /*38f0*/  UMOV UR11, 0x40247ae1 ;  /* 0x40247ae1000b7882 */ /* 0x000fe20000000000 */
[----:B------:R-:W-:Y:S02]  /*3900*/  IMAD.MOV.U32 R26, RZ, RZ, R8 ;  /* 0x000000ffff1a7224 */ /* 0x000fe400078e0008 */
[----:B------:R-:W-:-:S05]  /*3910*/  IMAD.SHL.U32 R19, R15, 0x2, RZ ;  /* 0x000000020f137824 */ /* 0x000fca00078e00ff */
[----:B------:R-:W-:-:S04]  /*3920*/  LOP3.LUT R12, R15, R19, R12, 0x96, !PT ;  /* 0x000000130f0c7212 */ /* 0x000fc800078e960c */
[----:B------:R-:W-:-:S05]  /*3930*/  LOP3.LUT R15, R12, R27, RZ, 0x3c, !PT ;  /* 0x0000001b0c0f7212 */ /* 0x000fca00078e3cff */
[----:B------:R-:W-:-:S05]  /*3940*/  IMAD.IADD R12, R15, 0x1, R28 ;  /* 0x000000010f0c7824 */ /* 0x000fca00078e021c */
[----:B------:R-:W-:Y:S01]  /*3950*/  I2FP.F32.U32 R19, R12 ;  /* 0x0000000c00137245 */ /* 0x000fe20000201000 */
[----:B------:R-:W-:-:S04]  /*3960*/  IMAD.MOV.U32 R12, RZ, RZ, R13 ;  /* 0x000000ffff0c7224 */ /* 0x000fc800078e000d */
[----:B------:R-:W-:Y:S01]  /*3970*/  FFMA R14, R19, R6, 1.1641532182693481445e-10 ;  /* 0x2f000000130e7423 */ /* 0x000fe20000000006 */
[----:B------:R-:W-:-:S03]  /*3980*/  IMAD.MOV.U32 R19, RZ, RZ, R9 ;  /* 0x000000ffff137224 */ /* 0x000fc600078e0009 */
[----:B------:R-:W0:Y:S02]  /*3990*/  F2F.F64.F32 R24, R14 ;  /* 0x0000000e00187310 */ /* 0x000e240000201800 */
[----:B0-----:R-:W-:Y:S01]  /*39a0*/  DFMA R24, R24, UR10, -R22 ;  /* 0x0000000a18187c2b */ /* 0x001fe20008000816 */
[----:B------:R-:W-:-:S06]  /*39b0*/  MOV R22, R27 ;  /* 0x0000001b00167202 */ /* 0x000fcc0000000f00 */
[----:B------:R0:W-:Y:S04]  /*39c0*/  STS.64 [R5+-0x10], R24 ;  /* 0xfffff01805007388 */ /* 0x0001e80000000a00 */
.L_x_40:
[----:B------:R-:W-:Y:S05]  /*39d0*/  BSYNC.RECONVERGENT B0 ;  /* 0x0000000000007941 */ /* 0x000fea0003800200 */
.L_x_39:
[----:B------:R-:W-:Y:S01]  /*39e0*/  SHF.R.U32.HI R9, RZ, 0x2, R12 ;  /* 0x00000002ff097819 */ /* 0x000fe2000001160c */
[----:B------:R-:W-:Y:S01]  /*39f0*/  IMAD.SHL.U32 R8, R15, 0x10, RZ ;  /* 0x000000100f087824 */ /* 0x000fe200078e00ff */
[----:B------:R-:W-:Y:S01]  /*3a00*/  BSSY.RECONVERGENT B0, `(.L_x_41) ;  /* 0x0000024000007945 */ /* 0x000fe20003800200 */
[----:B0-----:R-:W-:Y:S01]  /*3a10*/  VIADD R25, R28, 0x587c5 ;  /* 0x000587c51c197836 */ /* 0x001fe20000000000 */
[----:B------:R-:W-:Y:S01]  /*3a20*/  LOP3.LUT R9, R9, R12, RZ, 0x3c, !PT ;  /* 0x0000000c09097212 */ /* 0x000fe200078e3cff */
[----:B------:R-:W-:Y:S01]  /*3a30*/  IMAD.MOV.U32 R24, RZ, RZ, R22 ;  /* 0x000000ffff187224 */ /* 0x000fe200078e0016 */
[----:B------:R-:W-:Y:S02]  /*3a40*/  MOV R23, R15 ;  /* 0x0000000f00177202 */ /* 0x000fe40000000f00 */
[----:B------:R-:W-:-:S04]  /*3a50*/  SHF.L.U32 R12, R9, 0x1, RZ ;  /* 0x00000001090c7819 */ /* 0x000fc800000006ff */
[----:B------:R-:W-:Y:S01]  /*3a60*/  LOP3.LUT R8, R9, R12, R8, 0x96, !PT ;  /* 0x0000000c09087212 */ /* 0x000fe200078e9608 */
[----:B------:R-:W-:-:S03]  /*3a70*/  IMAD.MOV.U32 R12, RZ, RZ, R19 ;  /* 0x000000ffff0c7224 */ /* 0x000fc600078e0013 */
[----:B------:R-:W-:-:S04]  /*3a80*/  LOP3.LUT R27, R8, R15, RZ, 0x3c, !PT ;  /* 0x0000000f081b7212 */ /* 0x000fc800078e3cff */
[----:B------:R-:W-:Y:S01]  /*3a90*/  MOV R14, R27 ;  /* 0x0000001b000e7202 */ /* 0x000fe20000000f00 */
[----:B------:R-:W-:-:S05]  /*3aa0*/  IMAD.IADD R8, R27, 0x1, R25 ;  /* 0x000000011b087824 */ /* 0x000fca00078e0219 */
[----:B------:R-:W-:-:S05]  /*3ab0*/  I2FP.F32.U32 R9, R8 ;  /* 0x0000000800097245 */ /* 0x000fca0000201000 */
[----:B------:R-:W-:-:S05]  /*3ac0*/  FFMA R9, R9, R6, 1.1641532182693481445e-10 ;  /* 0x2f00000009097423 */ /* 0x000fca0000000006 */
[----:B------:R-:W-:-:S13]  /*3ad0*/  FSETP.GEU.AND P0, PT, R9, 0.050000000745058059692, PT ;  /* 0x3d4ccccd0900780b */ /* 0x000fda0003f0e000 */
[----:B------:R-:W-:Y:S05]  /*3ae0*/  @P0 BRA `(.L_x_42) ;  /* 0x0000000000540947 */ /* 0x000fea0003800000 */
[----:B------:R-:W-:Y:S01]  /*3af0*/  SHF.R.U32.HI R9, RZ, 0x2, R26 ;  /* 0x00000002ff097819 */ /* 0x000fe2000001161a */
[----:B------:R-:W-:Y:S01]  /*3b00*/  IMAD.SHL.U32 R8, R27, 0x10, RZ ;  /* 0x000000101b087824 */ /* 0x000fe200078e00ff */
[----:B------:R-:W-:Y:S01]  /*3b10*/  IADD3 R25, PT, PT, R28, 0xb0f8a, RZ ;  /* 0x000b0f8a1c197810 */ /* 0x000fe20007ffe0ff */
[----:B------:R-:W-:Y:S01]  /*3b20*/  HFMA2 R13, -RZ, RZ, 2.0390625, 56352 ;  /* 0x40147ae1ff0d7431 */ /* 0x000fe200000001ff */
[----:B------:R-:W-:Y:S01]  /*3b30*/  LOP3.LUT R9, R9, R26, RZ, 0x3c, !PT ;  /* 0x0000001a09097212 */ /* 0x000fe200078e3cff */
[----:B------:R-:W-:Y:S01]  /*3b40*/  UMOV UR10, 0x47ae147b ;  /* 0x47ae147b000a7882 */ /* 0x000fe20000000000 */
[----:B------:R-:W-:Y:S01]  /*3b50*/  UMOV UR11, 0x40247ae1 ;  /* 0x40247ae1000b7882 */ /* 0x000fe20000000000 */
[----:B------:R-:W-:Y:S02]  /*3b60*/  IMAD.MOV.U32 R23, RZ, RZ, R27 ;  /* 0x000000ffff177224 */ /* 0x000fe400078e001b */
[----:B------:R-:W-:Y:S02]  /*3b70*/  IMAD.SHL.U32 R12, R9, 0x2, RZ ;  /* 0x00000002090c7824 */ /* 0x000fe400078e00ff */
[----:B------:R-:W-:-:S02]  /*3b80*/  IMAD.MOV.U32 R24, RZ, RZ, R15 ;  /* 0x000000ffff187224 */ /* 0x000fc400078e000f */
[----:B------:R-:W-:Y:S01]  /*3b90*/  IMAD.MOV.U32 R26, RZ, RZ, R19 ;  /* 0x000000ffff1a7224 */ /* 0x000fe200078e0013 */
[----:B------:R-:W-:Y:S01]  /*3ba0*/  LOP3.LUT R8, R9, R12, R8, 0x96, !PT ;  /* 0x0000000c09087212 */ /* 0x000fe200078e9608 */
[----:B------:R-:W-:-:S03]  /*3bb0*/  IMAD.MOV.U32 R12, RZ, RZ, 0x47ae147b ;  /* 0x47ae147bff0c7424 */ /* 0x000fc600078e00ff */
[----:B------:R-:W-:-:S05]  /*3bc0*/  LOP3.LUT R14, R8, R27, RZ, 0x3c, !PT ;  /* 0x0000001b080e7212 */ /* 0x000fca00078e3cff */
[----:B------:R-:W-:-:S05]  /*3bd0*/  IMAD.IADD R8, R14, 0x1, R25 ;  /* 0x000000010e087824 */ /* 0x000fca00078e0219 */
[----:B------:R-:W-:-:S05]  /*3be0*/  I2FP.F32.U32 R9, R8 ;  /* 0x0000000800097245 */ /* 0x000fca0000201000 */
[----:B------:R-:W-:-:S04]  /*3bf0*/  FFMA R28, R9, R6, 1.1641532182693481445e-10 ;  /* 0x2f000000091c7423 */ /* 0x000fc80000000006 */
[----:B------:R-:W0:Y:S02]  /*3c00*/  F2F.F64.F32 R8, R28 ;  /* 0x0000001c00087310 */ /* 0x000e240000201800 */
[----:B0-----:R-:W-:Y:S01]  /*3c10*/  DFMA R8, R8, UR10, -R12 ;  /* 0x0000000a08087c2b */ /* 0x001fe2000800080c */
[----:B------:R-:W-:-:S06]  /*3c20*/  MOV R12, R22 ;  /* 0x00000016000c7202 */ /* 0x000fcc0000000f00 */
[----:B------:R0:W-:Y:S04]  /*3c30*/  STS.64 [R5+-0x8], R8 ;  /* 0xfffff80805007388 */ /* 0x0001e80000000a00 */
.L_x_42:
[----:B------:R-:W-:Y:S05]  /*3c40*/  BSYNC.RECONVERGENT B0 ;  /* 0x0000000000007941 */ /* 0x000fea0003800200 */
.L_x_41:
[----:B0-----:R-:W-:Y:S01]  /*3c50*/  SHF.R.U32.HI R9, RZ, 0x2, R26 ;  /* 0x00000002ff097819 */ /* 0x001fe2000001161a */
[----:B------:R-:W-:Y:S01]  /*3c60*/  IMAD.SHL.U32 R8, R14, 0x10, RZ ;  /* 0x000000100e087824 */ /* 0x000fe200078e00ff */
[----:B------:R-:W-:Y:S01]  /*3c70*/  BSSY.RECONVERGENT B0, `(.L_x_43) ;  /* 0x0000024000007945 */ /* 0x000fe20003800200 */
[----:B------:R-:W-:Y:S01]  /*3c80*/  VIADD R19, R25, 0x587c5 ;  /* 0x000587c519137836 */ /* 0x000fe20000000000 */
[----:B------:R-:W-:Y:S01]  /*3c90*/  LOP3.LUT R9, R9, R26, RZ, 0x3c, !PT ;  /* 0x0000001a09097212 */ /* 0x000fe200078e3cff */
[----:B------:R-:W-:Y:S01]  /*3ca0*/  IMAD.MOV.U32 R28, RZ, RZ, R23 ;  /* 0x000000ffff1c7224 */ /* 0x000fe200078e0017 */
[----:B------:R-:W-:Y:S01]  /*3cb0*/  MOV R27, R14 ;  /* 0x0000000e001b7202 */ /* 0x000fe20000000f00 */
[----:B------:R-:W-:Y:S01]  /*3cc0*/  IMAD.MOV.U32 R15, RZ, RZ, R24 ;  /* 0x000000ffff0f7224 */ /* 0x000fe200078e0018 */
[----:B------:R-:W-:-:S04]  /*3cd0*/  SHF.L.U32 R13, R9, 0x1, RZ ;  /* 0x00000001090d7819 */ /* 0x000fc800000006ff */
[----:B------:R-:W-:-:S04]  /*3ce0*/  LOP3.LUT R13, R9, R13, R8, 0x96, !PT ;  /* 0x0000000d090d7212 */ /* 0x000fc800078e9608 */
        /* <DEDUP_REMOVED lines=14> */
[----:B------:R-:W-:Y:S01]  /*3dd0*/  IMAD.MOV.U32 R27, RZ, RZ, R26 ;  /* 0x000000ffff1b7224 */ /* 0x000fe200078e001a */
[----:B------:R-:W-:Y:S01]  /*3de0*/  MOV R15, R23 ;  /* 0x00000017000f7202 */ /* 0x000fe20000000f00 */
[----:B------:R-:W-:Y:S02]  /*3df0*/  IMAD.SHL.U32 R12, R9, 0x2, RZ ;  /* 0x00000002090c7824 */ /* 0x000fe400078e00ff */
[----:B------:R-:W-:-:S03]  /*3e00*/  IMAD.MOV.U32 R28, RZ, RZ, R14 ;  /* 0x000000ffff1c7224 */ /* 0x000fc600078e000e */
        /* <DEDUP_REMOVED lines=8> */
[----:B------:R-:W-:-:S06]  /*3e90*/  IMAD.MOV.U32 R12, RZ, RZ, R24 ;  /* 0x000000ffff0c7224 */ /* 0x000fcc00078e0018 */
[----:B------:R0:W-:Y:S04]  /*3ea0*/  STS.64 [R5], R8 ;  /* 0x0000000805007388 */ /* 0x0001e80000000a00 */
.L_x_44:
[----:B------:R-:W-:Y:S05]  /*3eb0*/  BSYNC.RECONVERGENT B0 ;  /* 0x0000000000007941 */ /* 0x000fea0003800200 */
.L_x_43:
[----:B0-----:R-:W-:Y:S01]  /*3ec0*/  SHF.R.U32.HI R9, RZ, 0x2, R12 ;  /* 0x00000002ff097819 */ /* 0x001fe2000001160c */
[----:B------:R-:W-:Y:S01]  /*3ed0*/  IMAD.SHL.U32 R8, R22, 0x10, RZ ;  /* 0x0000001016087824 */ /* 0x000fe200078e00ff */
[----:B------:R-:W-:Y:S01]  /*3ee0*/  IADD3 R4, PT, PT, R4, 0x4, RZ ;  /* 0x0000000404047810 */ /* 0x000fe20007ffe0ff */
[----:B------:R-:W-:Y:S01]  /*3ef0*/  VIADD R14, R19, 0x587c5 ;  /* 0x000587c5130e7836 */ /* 0x000fe20000000000 */
[----:B------:R-:W-:Y:S01]  /*3f00*/  LOP3.LUT R9, R9, R12, RZ, 0x3c, !PT ;  /* 0x0000000c09097212 */ /* 0x000fe200078e3cff */
[----:B------:R-:W-:Y:S01]  /*3f10*/  BSSY.RECONVERGENT B0, `(.L_x_45) ;  /* 0x0000023000007945 */ /* 0x000fe20003800200 */
[----:B------:R-:W-:Y:S01]  /*3f20*/  ISETP.NE.AND P1, PT, R4, RZ, PT ;  /* 0x000000ff0400720c */ /* 0x000fe20003f25270 */
[----:B------:R-:W-:Y:S01]  /*3f30*/  IMAD.MOV.U32 R13, RZ, RZ, R27 ;  /* 0x000000ffff0d7224 */ /* 0x000fe200078e001b */
[----:B------:R-:W-:-:S04]  /*3f40*/  SHF.L.U32 R12, R9, 0x1, RZ ;  /* 0x00000001090c7819 */ /* 0x000fc800000006ff */
[----:B------:R-:W-:Y:S02]  /*3f50*/  LOP3.LUT R23, R9, R12, R8, 0x96, !PT ;  /* 0x0000000c09177212 */ /* 0x000fe400078e9608 */
[----:B------:R-:W-:Y:S02]  /*3f60*/  MOV R12, R28 ;  /* 0x0000001c000c7202 */ /* 0x000fe40000000f00 */
[----:B------:R-:W-:-:S05]  /*3f70*/  LOP3.LUT R23, R23, R22, RZ, 0x3c, !PT ;  /* 0x0000001617177212 */ /* 0x000fca00078e3cff */
[----:B------:R-:W-:-:S05]  /*3f80*/  IMAD.IADD R8, R23, 0x1, R14 ;  /* 0x0000000117087824 */ /* 0x000fca00078e020e */
[----:B------:R-:W-:Y:S01]  /*3f90*/  I2FP.F32.U32 R9, R8 ;  /* 0x0000000800097245 */ /* 0x000fe20000201000 */
[----:B------:R-:W-:-:S04]  /*3fa0*/  IMAD.MOV.U32 R8, RZ, RZ, R22 ;  /* 0x000000ffff087224 */ /* 0x000fc800078e0016 */
[----:B------:R-:W-:-:S05]  /*3fb0*/  FFMA R9, R9, R6, 1.1641532182693481445e-10 ;  /* 0x2f00000009097423 */ /* 0x000fca0000000006 */
[----:B------:R-:W-:Y:S01]  /*3fc0*/  FSETP.GEU.AND P0, PT, R9, 0.050000000745058059692, PT ;  /* 0x3d4ccccd0900780b */ /* 0x000fe20003f0e000 */
[----:B------:R-:W-:-:S12]  /*3fd0*/  IMAD.MOV.U32 R9, RZ, RZ, R23 ;  /* 0x000000ffff097224 */ /* 0x000fd800078e0017 */
[----:B------:R-:W-:Y:S05]  /*3fe0*/  @P0 BRA `(.L_x_46) ;  /* 0x0000000000540947 */ /* 0x000fea0003800000 */
[----:B------:R-:W-:Y:S01]  /*3ff0*/  SHF.R.U32.HI R8, RZ, 0x2, R15 ;  /* 0x00000002ff087819 */ /* 0x000fe2000001160f */
[----:B------:R-:W-:Y:S01]  /*4000*/  IMAD.SHL.U32 R9, R23, 0x10, RZ ;  /* 0x0000001017097824 */ /* 0x000fe200078e00ff */
[----:B------:R-:W-:Y:S01]  /*4010*/  UMOV UR10, 0x47ae147b ;  /* 0x47ae147b000a7882 */ /* 0x000fe20000000000 */
[----:B------:R-:W-:Y:S01]  /*4020*/  VIADD R14, R19, 0xb0f8a ;  /* 0x000b0f8a130e7836 */ /* 0x000fe20000000000 */
[----:B------:R-:W-:Y:S01]  /*4030*/  LOP3.LUT R8, R8, R15, RZ, 0x3c, !PT ;  /* 0x0000000f08087212 */ /* 0x000fe200078e3cff */
[----:B------:R-:W-:Y:S01]  /*4040*/  UMOV UR11, 0x40247ae1 ;  /* 0x40247ae1000b7882 */ /* 0x000fe20000000000 */
[----:B------:R-:W-:Y:S02]  /*4050*/  IMAD.MOV.U32 R15, RZ, RZ, R28 ;  /* 0x000000ffff0f7224 */ /* 0x000fe400078e001c */
[----:B------:R-:W-:-:S04]  /*4060*/  SHF.L.U32 R12, R8, 0x1, RZ ;  /* 0x00000001080c7819 */ /* 0x000fc800000006ff */
[----:B------:R-:W-:-:S04]  /*4070*/  LOP3.LUT R12, R8, R12, R9, 0x96, !PT ;  /* 0x0000000c080c7212 */ /* 0x000fc800078e9609 */
[----:B------:R-:W-:Y:S01]  /*4080*/  LOP3.LUT R9, R12, R23, RZ, 0x3c, !PT ;  /* 0x000000170c097212 */ /* 0x000fe200078e3cff */
[----:B------:R-:W-:-:S04]  /*4090*/  HFMA2 R12, -RZ, RZ, 7.6796875, 0.00109386444091796875 ;  /* 0x47ae147bff0c7431 */ /* 0x000fc800000001ff */
[----:B------:R-:W-:-:S05]  /*40a0*/  IMAD.IADD R8, R9, 0x1, R14 ;  /* 0x0000000109087824 */ /* 0x000fca00078e020e */
[----:B------:R-:W-:Y:S01]  /*40b0*/  I2FP.F32.U32 R13, R8 ;  /* 0x00000008000d7245 */ /* 0x000fe20000201000 */
[----:B------:R-:W-:-:S04]  /*40c0*/  IMAD.MOV.U32 R8, RZ, RZ, R23 ;  /* 0x000000ffff087224 */ /* 0x000fc800078e0017 */
[----:B------:R-:W-:Y:S01]  /*40d0*/  FFMA R6, R13, R6, 1.1641532182693481445e-10 ;  /* 0x2f0000000d067423 */ /* 0x000fe20000000006 */
[----:B------:R-:W-:-:S03]  /*40e0*/  IMAD.MOV.U32 R13, RZ, RZ, 0x40147ae1 ;  /* 0x40147ae1ff0d7424 */ /* 0x000fc600078e00ff */
[----:B------:R-:W0:Y:S03]  /*40f0*/  F2F.F64.F32 R24, R6 ;  /* 0x0000000600187310 */ /* 0x000e260000201800 */
[----:B0-----:R-:W-:Y:S01]  /*4100*/  DFMA R24, R24, UR10, -R12 ;  /* 0x0000000a18187c2b */ /* 0x001fe2000800080c */
[----:B------:R-:W-:Y:S01]  /*4110*/  MOV R13, R22 ;  /* 0x00000016000d7202 */ /* 0x000fe20000000f00 */
[----:B------:R-:W-:-:S05]  /*4120*/  IMAD.MOV.U32 R12, RZ, RZ, R27 ;  /* 0x000000ffff0c7224 */ /* 0x000fca00078e001b */
[----:B------:R0:W-:Y:S04]  /*4130*/  STS.64 [R5+0x8], R24 ;  /* 0x0000081805007388 */ /* 0x0001e80000000a00 */
.L_x_46:
[----:B------:R-:W-:Y:S05]  /*4140*/  BSYNC.RECONVERGENT B0 ;  /* 0x0000000000007941 */ /* 0x000fea0003800200 */
.L_x_45:
[----:B0-----:R-:W-:Y:S01]  /*4150*/  IADD3 R5, PT, PT, R5, 0x20, RZ ;  /* 0x0000002005057810 */ /* 0x001fe20007ffe0ff */
[----:B------:R-:W-:Y:S06]  /*4160*/  @P1 BRA `(.L_x_47) ;  /* 0xfffffff4007c1947 */ /* 0x000fec000383ffff */
.L_x_38:
[----:B------:R-:W-:-:S13]  /*4170*/  ISETP.NE.AND P0, PT, R17, RZ, PT ;  /* 0x000000ff1100720c */ /* 0x000fda0003f05270 */
[----:B------:R-:W-:Y:S05]  /*4180*/  @!P0 BRA `(.L_x_48) ;  /* 0x0000000000f48947 */ /* 0x000fea0003800000 */
[----:B------:R-:W0:Y:S01]  /*4190*/  S2UR UR6, SR_CgaCtaId ;  /* 0x00000000000679c3 */ /* 0x000e220000008800 */
[----:B------:R-:W-:Y:S01]  /*41a0*/  UMOV UR4, 0x400 ;  /* 0x0000040000047882 */ /* 0x000fe20000000000 */
[----:B------:R-:W-:Y:S01]  /*41b0*/  IMAD.IADD R7, R7, 0x1, R18 ;  /* 0x0000000107077824 */ /* 0x000fe200078e0212 */
[----:B-----5:R-:W-:Y:S01]  /*41c0*/  MOV R6, R12 ;  /* 0x0000000c00067202 */ /* 0x020fe20000000f00 */
[----:B------:R-:W-:Y:S01]  /*41d0*/  IMAD.MOV R22, RZ, RZ, -R17 ;  /* 0x000000ffff167224 */ /* 0x000fe200078e0a11 */
[----:B------:R-:W-:Y:S01]  /*41e0*/  MOV R4, R14 ;  /* 0x0000000e00047202 */ /* 0x000fe20000000f00 */
[----:B------:R-:W-:Y:S02]  /*41f0*/  IMAD.MOV.U32 R18, RZ, RZ, R13 ;  /* 0x000000ffff127224 */ /* 0x000fe400078e000d */
[----:B------:R-:W-:Y:S02]  /*4200*/  IMAD.MOV.U32 R19, RZ, RZ, R8 ;  /* 0x000000ffff137224 */ /* 0x000fe400078e0008 */
[----:B------:R-:W-:Y:S01]  /*4210*/  IMAD.MOV.U32 R17, RZ, RZ, R9 ;  /* 0x000000ffff117224 */ /* 0x000fe200078e0009 */
[----:B0-----:R-:W-:-:S06]  /*4220*/  ULEA UR4, UR6, UR4, 0x18 ;  /* 0x0000000406047291 */ /* 0x001fcc000f8ec0ff */
[----:B------:R-:W-:-:S07]  /*4230*/  LEA R23, R7, UR4, 0x3 ;  /* 0x0000000407177c11 */ /* 0x000fce000f8e18ff */
.L_x_51:
[----:B------:R-:W-:Y:S01]  /*4240*/  SHF.R.U32.HI R8, RZ, 0x2, R15 ;  /* 0x00000002ff087819 */ /* 0x000fe2000001160f */
[----:B------:R-:W-:Y:S01]  /*4250*/  IMAD.SHL.U32 R5, R9, 0x10, RZ ;  /* 0x0000001009057824 */ /* 0x000fe200078e00ff */
[----:B------:R-:W-:Y:S01]  /*4260*/  BSSY.RECONVERGENT B0, `(.L_x_49) ;  /* 0x0000027000007945 */ /* 0x000fe20003800200 */
[----:B------:R-:W-:Y:S01]  /*4270*/  VIADD R14, R14, 0x587c5 ;  /* 0x000587c50e0e7836 */ /* 0x000fe20000000000 */
[----:B------:R-:W-:Y:S01]  /*4280*/  LOP3.LUT R8, R8, R15, RZ, 0x3c, !PT ;  /* 0x0000000f08087212 */ /* 0x000fe200078e3cff */
[----:B------:R-:W-:Y:S01]  /*4290*/  VIADD R22, R22, 0x1 ;  /* 0x0000000116167836 */ /* 0x000fe20000000000 */
[----:B------:R-:W-:Y:S01]  /*42a0*/  MOV R13, R19 ;  /* 0x00000013000d7202 */ /* 0x000fe20000000f00 */
[----:B------:R-:W-:Y:S01]  /*42b0*/  IMAD.MOV.U32 R12, RZ, RZ, R18 ;  /* 0x000000ffff0c7224 */ /* 0x000fe200078e0012 */
[----:B------:R-:W-:Y:S02]  /*42c0*/  SHF.L.U32 R7, R8, 0x1, RZ ;  /* 0x0000000108077819 */ /* 0x000fe400000006ff */
[----:B------:R-:W-:-:S02]  /*42d0*/  ISETP.NE.AND P1, PT, R22, RZ, PT ;  /* 0x000000ff1600720c */ /* 0x000fc40003f25270 */
[----:B------:R-:W-:Y:S01]  /*42e0*/  LOP3.LUT R8, R8, R7, R5, 0x96, !PT ;  /* 0x0000000708087212 */ /* 0x000fe200078e9605 */
[----:B------:R-:W-:-:S03]  /*42f0*/  HFMA2 R5, -RZ, RZ, 0.1171875, 0 ;  /* 0x2f800000ff057431 */ /* 0x000fc600000001ff */
[----:B------:R-:W-:-:S05]  /*4300*/  LOP3.LUT R15, R8, R9, RZ, 0x3c, !PT ;  /* 0x00000009080f7212 */ /* 0x000fca00078e3cff */
[----:B------:R-:W-:Y:S02]  /*4310*/  IMAD.IADD R7, R15, 0x1, R14 ;  /* 0x000000010f077824 */ /* 0x000fe400078e020e */
[----:B------:R-:W-:-:S03]  /*4320*/  IMAD.MOV.U32 R9, RZ, RZ, R15 ;  /* 0x000000ffff097224 */ /* 0x000fc600078e000f */
[----:B------:R-:W-:-:S05]  /*4330*/  I2FP.F32.U32 R8, R7 ;  /* 0x0000000700087245 */ /* 0x000fca0000201000 */
[----:B------:R-:W-:-:S05]  /*4340*/  FFMA R8, R8, R5, 1.1641532182693481445e-10 ;  /* 0x2f00000008087423 */ /* 0x000fca0000000005 */
[----:B------:R-:W-:Y:S01]  /*4350*/  FSETP.GEU.AND P0, PT, R8, 0.050000000745058059692, PT ;  /* 0x3d4ccccd0800780b */ /* 0x000fe20003f0e000 */
[----:B------:R-:W-:-:S12]  /*4360*/  IMAD.MOV.U32 R8, RZ, RZ, R17 ;  /* 0x000000ffff087224 */ /* 0x000fd800078e0011 */
[----:B------:R-:W-:Y:S05]  /*4370*/  @P0 BRA `(.L_x_50) ;  /* 0x0000000000540947 */ /* 0x000fea0003800000 */
[----:B------:R-:W-:Y:S01]  /*4380*/  SHF.R.U32.HI R7, RZ, 0x2, R6 ;  /* 0x00000002ff077819 */ /* 0x000fe20000011606 */
[----:B------:R-:W-:Y:S01]  /*4390*/  VIADD R14, R4, 0xb0f8a ;  /* 0x000b0f8a040e7836 */ /* 0x000fe20000000000 */
[----:B------:R-:W-:Y:S01]  /*43a0*/  UMOV UR10, 0x47ae147b ;  /* 0x47ae147b000a7882 */ /* 0x000fe20000000000 */
[----:B------:R-:W-:Y:S01]  /*43b0*/  UMOV UR11, 0x40247ae1 ;  /* 0x40247ae1000b7882 */ /* 0x000fe20000000000 */
[----:B------:R-:W-:Y:S01]  /*43c0*/  LOP3.LUT R7, R7, R6, RZ, 0x3c, !PT ;  /* 0x0000000607077212 */ /* 0x000fe200078e3cff */
[----:B------:R-:W-:Y:S01]  /*43d0*/  IMAD.MOV.U32 R13, RZ, RZ, R17 ;  /* 0x000000ffff0d7224 */ /* 0x000fe200078e0011 */
[----:B------:R-:W-:Y:S01]  /*43e0*/  SHF.L.U32 R6, R15, 0x4, RZ ;  /* 0x000000040f067819 */ /* 0x000fe200000006ff */
[----:B------:R-:W-:Y:S02]  /*43f0*/  IMAD.MOV.U32 R12, RZ, RZ, R19 ;  /* 0x000000ffff0c7224 */ /* 0x000fe400078e0013 */
[----:B------:R-:W-:-:S05]  /*4400*/  IMAD.SHL.U32 R8, R7, 0x2, RZ ;  /* 0x0000000207087824 */ /* 0x000fca00078e00ff */
[----:B------:R-:W-:Y:S01]  /*4410*/  LOP3.LUT R6, R7, R8, R6, 0x96, !PT ;  /* 0x0000000807067212 */ /* 0x000fe200078e9606 */
[----:B------:R-:W-:Y:S01]  /*4420*/  IMAD.MOV.U32 R7, RZ, RZ, 0x40147ae1 ;  /* 0x40147ae1ff077424 */ /* 0x000fe200078e00ff */
[-C--:B------:R-:W-:Y:S02]  /*4430*/  MOV R8, R15.reuse ;  /* 0x0000000f00087202 */ /* 0x080fe40000000f00 */
[----:B------:R-:W-:Y:S01]  /*4440*/  LOP3.LUT R9, R6, R15, RZ, 0x3c, !PT ;  /* 0x0000000f06097212 */ /* 0x000fe200078e3cff */
[----:B------:R-:W-:-:S03]  /*4450*/  IMAD.MOV.U32 R6, RZ, RZ, 0x47ae147b ;  /* 0x47ae147bff067424 */ /* 0x000fc600078e00ff */
[----:B------:R-:W-:-:S04]  /*4460*/  IADD3 R4, PT, PT, R9, R14, RZ ;  /* 0x0000000e09047210 */ /* 0x000fc80007ffe0ff */
[----:B------:R-:W-:-:S05]  /*4470*/  I2FP.F32.U32 R4, R4 ;  /* 0x0000000400047245 */ /* 0x000fca0000201000 */
[----:B------:R-:W-:-:S04]  /*4480*/  FFMA R24, R4, R5, 1.1641532182693481445e-10 ;  /* 0x2f00000004187423 */ /* 0x000fc80000000005 */
[----:B------:R-:W0:Y:S02]  /*4490*/  F2F.F64.F32 R4, R24 ;  /* 0x0000001800047310 */ /* 0x000e240000201800 */
[----:B0-----:R-:W-:Y:S01]  /*44a0*/  DFMA R4, R4, UR10, -R6 ;  /* 0x0000000a04047c2b */ /* 0x001fe20008000806 */
[----:B------:R-:W-:-:S06]  /*44b0*/  MOV R6, R18 ;  /* 0x0000001200067202 */ /* 0x000fcc0000000f00 */
[----:B------:R0:W-:Y:S04]  /*44c0*/  STS.64 [R23], R4 ;  /* 0x0000000417007388 */ /* 0x0001e80000000a00 */
.L_x_50:
[----:B------:R-:W-:Y:S05]  /*44d0*/  BSYNC.RECONVERGENT B0 ;  /* 0x0000000000007941 */ /* 0x000fea0003800200 */
.L_x_49:
[----:B------:R-:W-:Y:S01]  /*44e0*/  MOV R15, R6 ;  /* 0x00000006000f7202 */ /* 0x000fe20000000f00 */
[----:B0-----:R-:W-:Y:S01]  /*44f0*/  VIADD R23, R23, 0x8 ;  /* 0x0000000817177836 */ /* 0x001fe20000000000 */
[----:B------:R-:W-:Y:S01]  /*4500*/  MOV R17, R9 ;  /* 0x0000000900117202 */ /* 0x000fe20000000f00 */
[----:B------:R-:W-:Y:S02]  /*4510*/  IMAD.MOV.U32 R4, RZ, RZ, R14 ;  /* 0x000000ffff047224 */ /* 0x000fe400078e000e */
[----:B------:R-:W-:Y:S02]  /*4520*/  IMAD.MOV.U32 R19, RZ, RZ, R8 ;  /* 0x000000ffff137224 */ /* 0x000fe400078e0008 */
[----:B------:R-:W-:Y:S02]  /*4530*/  IMAD.MOV.U32 R18, RZ, RZ, R13 ;  /* 0x000000ffff127224 */ /* 0x000fe400078e000d */
[----:B------:R-:W-:Y:S01]  /*4540*/  IMAD.MOV.U32 R6, RZ, RZ, R12 ;  /* 0x000000ffff067224 */ /* 0x000fe200078e000c */
[----:B------:R-:W-:Y:S06]  /*4550*/  @P1 BRA `(.L_x_51) ;  /* 0xfffffffc00381947 */ /* 0x000fec000383ffff */
.L_x_48:
[----:B-----5:R0:W-:Y:S04]  /*4560*/  STG.E.64 desc[UR8][R10.64+0x8], R12 ;  /* 0x0000080c0a007986 */ /* 0x0201e8000c101b08 */
[----:B------:R0:W-:Y:S04]  /*4570*/  STG.E.64 desc[UR8][R10.64+0x10], R8 ;  /* 0x000010080a007986 */ /* 0x0001e8000c101b08 */
[----:B------:R0:W-:Y:S02]  /*4580*/  STG.E.64 desc[UR8][R10.64], R14 ;  /* 0x0000000e0a007986 */ /* 0x0001e4000c101b08 */
.L_x_37:
[----:B------:R-:W-:Y:S01]  /*4590*/  BAR.SYNC.DEFER_BLOCKING 0x0 ;  /* 0x0000000000007b1d */ /* 0x000fe20000010000 */
[----:B------:R-:W-:-:S09]  /*45a0*/  UISETP.NE.AND UP0, UPT, UR5, URZ, UPT ;  /* 0x000000ff0500728c */ /* 0x000fd2000bf05270 */
[----:B------:R-:W-:Y:S05]  /*45b0*/  BRA.U UP0, `(.L_x_52) ;  /* 0x0000002900dc7547 */ /* 0x000fea000b800000 */
[----:B------:R-:W-:Y:S01]  /*45c0*/  ISETP.NE.AND P0, PT, R3, RZ, PT ;  /* 0x000000ff0300720c */ /* 0x000fe20003f05270 */
[----:B------:R-:W-:-:S12]  /*45d0*/  BSSY.RECONVERGENT B0, `(.L_x_53) ;  /* 0x00001d0000007945 */ /* 0x000fd80003800200 */
[----:B------:R-:W-:Y:S05]  /*45e0*/  @P0 BRA `(.L_x_54) ;  /* 0x0000001c00380947 */ /* 0x000fea0003800000 */
[----:B------:R-:W5:Y:S01]  /*45f0*/  S2UR UR6, SR_CgaCtaId ;  /* 0x00000000000679c3 */ /* 0x000f620000008800 */
[----:B------:R-:W-:Y:S01]  /*4600*/  UMOV UR4, 0x400 ;  /* 0x0000040000047882 */ /* 0x000fe20000000000 */
[----:B01----:R-:W-:Y:S01]  /*4610*/  IMAD.MOV.U32 R18, RZ, RZ, -0x1 ;  /* 0xffffffffff127424 */ /* 0x003fe200078e00ff */
[----:B---3--:R-:W-:Y:S02]  /*4620*/  MOV R19, 0x7fefffff ;  /* 0x7fefffff00137802 */ /* 0x008fe40000000f00 */
[----:B--2---:R-:W-:Y:S01]  /*4630*/  MOV R24, 0x1 ;  /* 0x0000000100187802 */ /* 0x004fe20000000f00 */
[----:B-----5:R-:W-:-:S09]  /*4640*/  ULEA UR10, UR6, UR4, 0x18 ;  /* 0x00000004060a7291 */ /* 0x020fd2000f8ec0ff */
[----:B------:R-:W4:Y:S04]  /*4650*/  LDS.128 R4, [UR10+0x5000] ;  /* 0x0050000aff047984 */ /* 0x000f280008000c00 */
[----:B------:R-:W0:Y:S01]  /*4660*/  LDS.128 R8, [UR10+0x5010] ;  /* 0x0050100aff087984 */ /* 0x000e220008000c00 */
[----:B----4-:R-:W1:Y:S08]  /*4670*/  F2F.F32.F64 R17, R4 ;  /* 0x0000000400117310 */ /* 0x010e700000301000 */
[----:B------:R-:W2:Y:S08]  /*4680*/  F2F.F32.F64 R25, R6 ;  /* 0x0000000600197310 */ /* 0x000eb00000301000 */
[----:B-1----:R-:W1:Y:S08]  /*4690*/  F2F.F64.F32 R14, |R17| ;  /* 0x40000011000e7310 */ /* 0x002e700000201800 */
[----:B--2---:R-:W-:Y:S01]  /*46a0*/  F2F.F64.F32 R12, |R25| ;  /* 0x40000019000c7310 */ /* 0x004fe20000201800 */
[----:B-1----:R-:W-:-:S07]  /*46b0*/  DSETP.GEU.AND P0, PT, R14, R18, PT ;  /* 0x000000120e00722a */ /* 0x002fce0003f0e000 */
[----:B0-----:R-:W0:Y:S07]  /*46c0*/  F2F.F32.F64 R22, R8 ;  /* 0x0000000800167310 */ /* 0x001e2e0000301000 */
[----:B------:R-:W-:Y:S02]  /*46d0*/  @P0 IMAD.MOV.U32 R14, RZ, RZ, -0x1 ;  /* 0xffffffffff0e0424 */ /* 0x000fe400078e00ff */
[----:B------:R-:W-:Y:S01]  /*46e0*/  @P0 IMAD.MOV.U32 R15, RZ, RZ, 0x7fefffff ;  /* 0x7fefffffff0f0424 */ /* 0x000fe200078e00ff */
[----:B0-----:R-:W0:Y:S05]  /*46f0*/  F2F.F64.F32 R22, |R22| ;  /* 0x4000001600167310 */ /* 0x001e2a0000201800 */
[----:B------:R-:W-:-:S14]  /*4700*/  DSETP.GT.AND P0, PT, R14, R12, PT ;  /* 0x0000000c0e00722a */ /* 0x000fdc0003f04000 */
[----:B0-----:R-:W-:Y:S05]  /*4710*/  @P0 BRA `(.L_x_55) ;  /* 0x00000000001c0947 */ /* 0x001fea0003800000 */
[----:B------:R-:W-:Y:S01]  /*4720*/  DSETP.GT.AND P0, PT, R6, RZ, PT ;  /* 0x000000ff0600722a */ /* 0x000fe20003f04000 */
[----:B------:R-:W-:-:S05]  /*4730*/  IMAD.MOV.U32 R24, RZ, RZ, RZ ;  /* 0x000000ffff187224 */ /* 0x000fca00078e00ff */
[----:B------:R-:W-:Y:S01]  /*4740*/  DSETP.NEU.OR P0, PT, R14, R12, !P0 ;  /* 0x0000000c0e00722a */ /* 0x000fe2000470d400 */
[----:B------:R-:W-:Y:S01]  /*4750*/  IMAD.MOV.U32 R12, RZ, RZ, R14 ;  /* 0x000000ffff0c7224 */ /* 0x000fe200078e000e */
[----:B------:R-:W-:-:S12]  /*4760*/  MOV R13, R15 ;  /* 0x0000000f000d7202 */ /* 0x000fd80000000f00 */
[----:B------:R-:W-:-:S06]  /*4770*/  @!P0 DSETP.GEU.AND P1, PT, R4, RZ, PT ;  /* 0x000000ff0400822a */ /* 0x000fcc0003f2e000 */
[----:B------:R-:W-:-:S08]  /*4780*/  @!P0 SEL R24, RZ, 0x1, P1 ;  /* 0x00000001ff188807 */ /* 0x000fd00000800000 */
.L_x_55:
[----:B------:R-:W-:Y:S01]  /*4790*/  DSETP.GT.AND P0, PT, R12, R22, PT ;  /* 0x000000160c00722a */ /* 0x000fe20003f04000 */
[----:B------:R0:W1:Y:S01]  /*47a0*/  F2F.F32.F64 R25, R10 ;  /* 0x0000000a00197310 */ /* 0x0000620000301000 */
[----:B------:R-:W-:Y:S01]  /*47b0*/  UIADD3 UR4, UPT, UPT, UR4, 0x5000, URZ ;  /* 0x0000500004047890 */ /* 0x000fe2000fffe0ff */
[----:B------:R-:W-:-:S03]  /*47c0*/  IMAD.MOV.U32 R17, RZ, RZ, 0x2 ;  /* 0x00000002ff117424 */ /* 0x000fc600078e00ff */
[----:B------:R-:W-:-:S08]  /*47d0*/  ULEA UR4, UR6, UR4, 0x18 ;  /* 0x0000000406047291 */ /* 0x000fd0000f8ec0ff */
[----:B0-----:R-:W-:Y:S05]  /*47e0*/  @P0 BRA `(.L_x_56) ;  /* 0x0000000000240947 */ /* 0x001fea0003800000 */
[----:B------:R-:W-:Y:S01]  /*47f0*/  DSETP.GT.AND P0, PT, R8, RZ, PT ;  /* 0x000000ff0800722a */ /* 0x000fe20003f04000 */
[----:B------:R-:W-:-:S05]  /*4800*/  IMAD.MOV.U32 R17, RZ, RZ, R24 ;  /* 0x000000ffff117224 */ /* 0x000fca00078e0018 */
[----:B------:R-:W-:Y:S01]  /*4810*/  DSETP.NEU.OR P0, PT, R12, R22, !P0 ;  /* 0x000000160c00722a */ /* 0x000fe2000470d400 */
[----:B------:R-:W-:Y:S01]  /*4820*/  MOV R22, R12 ;  /* 0x0000000c00167202 */ /* 0x000fe20000000f00 */
[----:B------:R-:W-:-:S12]  /*4830*/  IMAD.MOV.U32 R23, RZ, RZ, R13 ;  /* 0x000000ffff177224 */ /* 0x000fd800078e000d */
[----:B------:R-:W-:-:S06]  /*4840*/  @!P0 LEA R4, R24, UR4, 0x3 ;  /* 0x0000000418048c11 */ /* 0x000fcc000f8e18ff */
[----:B------:R-:W0:Y:S02]  /*4850*/  @!P0 LDS.64 R4, [R4] ;  /* 0x0000000004048984 */ /* 0x000e240000000a00 */
[----:B0-----:R-:W-:-:S06]  /*4860*/  @!P0 DSETP.GEU.AND P1, PT, R4, RZ, PT ;  /* 0x000000ff0400822a */ /* 0x001fcc0003f2e000 */
[----:B------:R-:W-:-:S08]  /*4870*/  @!P0 SEL R17, R24, 0x2, P1 ;  /* 0x0000000218118807 */ /* 0x000fd00000800000 */
.L_x_56:
[----:B-1----:R-:W0:Y:S01]  /*4880*/  F2F.F64.F32 R8, |R25| ;  /* 0x4000001900087310 */ /* 0x002e220000201800 */
[----:B------:R-:W1:Y:S01]  /*4890*/  LDS.128 R12, [UR10+0x5020] ;  /* 0x0050200aff0c7984 */ /* 0x000e620008000c00 */
[----:B------:R-:W-:-:S03]  /*48a0*/  IMAD.MOV.U32 R24, RZ, RZ, 0x3 ;  /* 0x00000003ff187424 */ /* 0x000fc600078e00ff */
[----:B------:R-:W2:Y:S01]  /*48b0*/  LDS.128 R4, [UR10+0x5030] ;  /* 0x0050300aff047984 */ /* 0x000ea20008000c00 */
[----:B0-----:R-:W-:-:S14]  /*48c0*/  DSETP.GT.AND P0, PT, R22, R8, PT ;  /* 0x000000081600722a */ /* 0x001fdc0003f04000 */
[----:B------:R-:W-:Y:S05]  /*48d0*/  @P0 BRA `(.L_x_57) ;  /* 0x0000000000240947 */ /* 0x000fea0003800000 */
[----:B------:R-:W-:Y:S01]  /*48e0*/  DSETP.GT.AND P0, PT, R10, RZ, PT ;  /* 0x000000ff0a00722a */ /* 0x000fe20003f04000 */
[----:B------:R-:W-:-:S05]  /*48f0*/  MOV R24, R17 ;  /* 0x0000001100187202 */ /* 0x000fca0000000f00 */
[----:B------:R-:W-:-:S14]  /*4900*/  DSETP.NEU.OR P0, PT, R22, R8, !P0 ;  /* 0x000000081600722a */ /* 0x000fdc000470d400 */
[----:B------:R-:W-:-:S05]  /*4910*/  @!P0 LEA R10, R17, UR4, 0x3 ;  /* 0x00000004110a8c11 */ /* 0x000fca000f8e18ff */
[----:B------:R-:W0:Y:S02]  /*4920*/  @!P0 LDS.64 R8, [R10] ;  /* 0x000000000a088984 */ /* 0x000e240000000a00 */
[----:B0-----:R-:W-:Y:S01]  /*4930*/  @!P0 DSETP.GEU.AND P1, PT, R8, RZ, PT ;  /* 0x000000ff0800822a */ /* 0x001fe20003f2e000 */
[----:B------:R-:W-:Y:S02]  /*4940*/  IMAD.MOV.U32 R8, RZ, RZ, R22 ;  /* 0x000000ffff087224 */ /* 0x000fe400078e0016 */
[----:B------:R-:W-:-:S03]  /*4950*/  IMAD.MOV.U32 R9, RZ, RZ, R23 ;  /* 0x000000ffff097224 */ /* 0x000fc600078e0017 */
[----:B------:R-:W-:-:S08]  /*4960*/  @!P0 SEL R24, R17, 0x3, P1 ;  /* 0x0000000311188807 */ /* 0x000fd00000800000 */
.L_x_57:
[----:B-1----:R-:W0:Y:S01]  /*4970*/  F2F.F32.F64 R23, R12 ;  /* 0x0000000c00177310 */ /* 0x002e220000301000 */
[----:B------:R-:W-:-:S07]  /*4980*/  MOV R17, 0x4 ;  /* 0x0000000400117802 */ /* 0x000fce0000000f00 */
[----:B------:R-:W-:Y:S08]  /*4990*/  F2F.F32.F64 R25, R14 ;  /* 0x0000000e00197310 */ /* 0x000ff00000301000 */
[----:B0-----:R-:W0:Y:S08]  /*49a0*/  F2F.F64.F32 R10, |R23| ;  /* 0x40000017000a7310 */ /* 0x001e300000201800 */
[----:B--2---:R1:W2:Y:S01]  /*49b0*/  F2F.F32.F64 R22, R4 ;  /* 0x0000000400167310 */ /* 0x0042a20000301000 */
[----:B0-----:R-:W-:-:S14]  /*49c0*/  DSETP.GT.AND P0, PT, R8, R10, PT ;  /* 0x0000000a0800722a */ /* 0x001fdc0003f04000 */
[----:B-12---:R-:W-:Y:S05]  /*49d0*/  @P0 BRA `(.L_x_58) ;  /* 0x0000000000240947 */ /* 0x006fea0003800000 */
[----:B------:R-:W-:Y:S01]  /*49e0*/  DSETP.GT.AND P0, PT, R12, RZ, PT ;  /* 0x000000ff0c00722a */ /* 0x000fe20003f04000 */
[----:B------:R-:W-:-:S05]  /*49f0*/  IMAD.MOV.U32 R17, RZ, RZ, R24 ;  /* 0x000000ffff117224 */ /* 0x000fca00078e0018 */
[----:B------:R-:W-:-:S14]  /*4a00*/  DSETP.NEU.OR P0, PT, R8, R10, !P0 ;  /* 0x0000000a0800722a */ /* 0x000fdc000470d400 */
[----:B------:R-:W-:-:S05]  /*4a10*/  @!P0 LEA R12, R24, UR4, 0x3 ;  /* 0x00000004180c8c11 */ /* 0x000fca000f8e18ff */
[----:B------:R-:W0:Y:S02]  /*4a20*/  @!P0 LDS.64 R10, [R12] ;  /* 0x000000000c0a8984 */ /* 0x000e240000000a00 */
[----:B0-----:R-:W-:Y:S01]  /*4a30*/  @!P0 DSETP.GEU.AND P1, PT, R10, RZ, PT ;  /* 0x000000ff0a00822a */ /* 0x001fe20003f2e000 */
[----:B------:R-:W-:Y:S01]  /*4a40*/  IMAD.MOV.U32 R10, RZ, RZ, R8 ;  /* 0x000000ffff0a7224 */ /* 0x000fe200078e0008 */
[----:B------:R-:W-:-:S04]  /*4a50*/  MOV R11, R9 ;  /* 0x00000009000b7202 */ /* 0x000fc80000000f00 */
[----:B------:R-:W-:-:S08]  /*4a60*/  @!P0 SEL R17, R24, 0x4, P1 ;  /* 0x0000000418118807 */ /* 0x000fd00000800000 */
.L_x_58:
[----:B------:R-:W0:Y:S01]  /*4a70*/  F2F.F64.F32 R8, |R25| ;  /* 0x4000001900087310 */ /* 0x000e220000201800 */
[----:B------:R-:W-:-:S07]  /*4a80*/  IMAD.MOV.U32 R12, RZ, RZ, 0x5 ;  /* 0x00000005ff0c7424 */ /* 0x000fce00078e00ff */
[----:B------:R-:W1:Y:S01]  /*4a90*/  F2F.F64.F32 R22, |R22| ;  /* 0x4000001600167310 */ /* 0x000e620000201800 */
[----:B0-----:R-:W-:-:S14]  /*4aa0*/  DSETP.GT.AND P0, PT, R10, R8, PT ;  /* 0x000000080a00722a */ /* 0x001fdc0003f04000 */
[----:B-1----:R-:W-:Y:S05]  /*4ab0*/  @P0 BRA `(.L_x_59) ;  /* 0x0000000000240947 */ /* 0x002fea0003800000 */
[----:B------:R-:W-:Y:S01]  /*4ac0*/  DSETP.GT.AND P0, PT, R14, RZ, PT ;  /* 0x000000ff0e00722a */ /* 0x000fe20003f04000 */
[----:B------:R-:W-:-:S05]  /*4ad0*/  IMAD.MOV.U32 R12, RZ, RZ, R17 ;  /* 0x000000ffff0c7224 */ /* 0x000fca00078e0011 */
[----:B------:R-:W-:-:S14]  /*4ae0*/  DSETP.NEU.OR P0, PT, R10, R8, !P0 ;  /* 0x000000080a00722a */ /* 0x000fdc000470d400 */
[----:B------:R-:W-:-:S05]  /*4af0*/  @!P0 LEA R13, R17, UR4, 0x3 ;  /* 0x00000004110d8c11 */ /* 0x000fca000f8e18ff */
[----:B------:R-:W0:Y:S02]  /*4b00*/  @!P0 LDS.64 R8, [R13] ;  /* 0x000000000d088984 */ /* 0x000e240000000a00 */
[----:B0-----:R-:W-:Y:S01]  /*4b10*/  @!P0 DSETP.GEU.AND P1, PT, R8, RZ, PT ;  /* 0x000000ff0800822a */ /* 0x001fe20003f2e000 */
[----:B------:R-:W-:Y:S01]  /*4b20*/  MOV R8, R10 ;  /* 0x0000000a00087202 */ /* 0x000fe20000000f00 */
[----:B------:R-:W-:-:S04]  /*4b30*/  IMAD.MOV.U32 R9, RZ, RZ, R11 ;  /* 0x000000ffff097224 */ /* 0x000fc800078e000b */
[----:B------:R-:W-:-:S08]  /*4b40*/  @!P0 SEL R12, R17, 0x5, P1 ;  /* 0x00000005110c8807 */ /* 0x000fd00000800000 */
.L_x_59:
[----:B------:R-:W-:Y:S01]  /*4b50*/  DSETP.GT.AND P0, PT, R8, R22, PT ;  /* 0x000000160800722a */ /* 0x000fe20003f04000 */
[----:B------:R0:W1:Y:S01]  /*4b60*/  F2F.F32.F64 R25, R6 ;  /* 0x0000000600197310 */ /* 0x0000620000301000 */
[----:B------:R-:W-:-:S12]  /*4b70*/  IMAD.MOV.U32 R17, RZ, RZ, 0x6 ;  /* 0x00000006ff117424 */ /* 0x000fd800078e00ff */
[----:B0-----:R-:W-:Y:S05]  /*4b80*/  @P0 BRA `(.L_x_60) ;  /* 0x0000000000240947 */ /* 0x001fea0003800000 */
[----:B------:R-:W-:Y:S01]  /*4b90*/  DSETP.GT.AND P0, PT, R4, RZ, PT ;  /* 0x000000ff0400722a */ /* 0x000fe20003f04000 */
[----:B------:R-:W-:-:S05]  /*4ba0*/  MOV R17, R12 ;  /* 0x0000000c00117202 */ /* 0x000fca0000000f00 */
[----:B------:R-:W-:Y:S01]  /*4bb0*/  DSETP.NEU.OR P0, PT, R8, R22, !P0 ;  /* 0x000000160800722a */ /* 0x000fe2000470d400 */
[----:B------:R-:W-:Y:S02]  /*4bc0*/  IMAD.MOV.U32 R22, RZ, RZ, R8 ;  /* 0x000000ffff167224 */ /* 0x000fe400078e0008 */
[----:B------:R-:W-:-:S11]  /*4bd0*/  IMAD.MOV.U32 R23, RZ, RZ, R9 ;  /* 0x000000ffff177224 */ /* 0x000fd600078e0009 */
[----:B------:R-:W-:-:S06]  /*4be0*/  @!P0 LEA R4, R12, UR4, 0x3 ;  /* 0x000000040c048c11 */ /* 0x000fcc000f8e18ff */
[----:B------:R-:W0:Y:S02]  /*4bf0*/  @!P0 LDS.64 R4, [R4] ;  /* 0x0000000004048984 */ /* 0x000e240000000a00 */
[----:B0-----:R-:W-:-:S06]  /*4c00*/  @!P0 DSETP.GEU.AND P1, PT, R4, RZ, PT ;  /* 0x000000ff0400822a */ /* 0x001fcc0003f2e000 */
[----:B------:R-:W-:-:S08]  /*4c10*/  @!P0 SEL R17, R12, 0x6, P1 ;  /* 0x000000060c118807 */ /* 0x000fd00000800000 */
.L_x_60:
[----:B-1----:R-:W0:Y:S01]  /*4c20*/  F2F.F64.F32 R4, |R25| ;  /* 0x4000001900047310 */ /* 0x002e220000201800 */
[----:B------:R-:W1:Y:S01]  /*4c30*/  LDS.128 R12, [UR10+0x5040] ;  /* 0x0050400aff0c7984 */ /* 0x000e620008000c00 */
[----:B------:R-:W-:-:S03]  /*4c40*/  MOV R24, 0x7 ;  /* 0x0000000700187802 */ /* 0x000fc60000000f00 */
[----:B------:R-:W2:Y:S01]  /*4c50*/  LDS.128 R8, [UR10+0x5050] ;  /* 0x0050500aff087984 */ /* 0x000ea20008000c00 */
[----:B0-----:R-:W-:-:S14]  /*4c60*/  DSETP.GT.AND P0, PT, R22, R4, PT ;  /* 0x000000041600722a */ /* 0x001fdc0003f04000 */
[----:B------:R-:W-:Y:S05]  /*4c70*/  @P0 BRA `(.L_x_61) ;  /* 0x0000000000240947 */ /* 0x000fea0003800000 */
        /* <DEDUP_REMOVED lines=9> */
.L_x_61:
[----:B-1----:R-:W0:Y:S01]  /*4d10*/  F2F.F32.F64 R23, R12 ;  /* 0x0000000c00177310 */ /* 0x002e220000301000 */
[----:B------:R-:W-:-:S07]  /*4d20*/  IMAD.MOV.U32 R17, RZ, RZ, 0x8 ;  /* 0x00000008ff117424 */ /* 0x000fce00078e00ff */
        /* <DEDUP_REMOVED lines=14> */
.L_x_62:
[----:B------:R-:W0:Y:S01]  /*4e10*/  F2F.F64.F32 R4, |R25| ;  /* 0x4000001900047310 */ /* 0x000e220000201800 */
[----:B------:R-:W-:-:S07]  /*4e20*/  IMAD.MOV.U32 R12, RZ, RZ, 0x9 ;  /* 0x00000009ff0c7424 */ /* 0x000fce00078e00ff */
[----:B------:R-:W1:Y:S01]  /*4e30*/  F2F.F64.F32 R22, |R22| ;  /* 0x4000001600167310 */ /* 0x000e620000201800 */
[----:B0-----:R-:W-:-:S14]  /*4e40*/  DSETP.GT.AND P0, PT, R6, R4, PT ;  /* 0x000000040600722a */ /* 0x001fdc0003f04000 */
[----:B-1----:R-:W-:Y:S05]  /*4e50*/  @P0 BRA `(.L_x_63) ;  /* 0x0000000000240947 */ /* 0x002fea0003800000 */
        /* <DEDUP_REMOVED lines=9> */
.L_x_63:
[----:B------:R-:W-:Y:S01]  /*4ef0*/  DSETP.GT.AND P0, PT, R4, R22, PT ;  /* 0x000000160400722a */ /* 0x000fe20003f04000 */
[----:B------:R0:W1:Y:S01]  /*4f00*/  F2F.F32.F64 R25, R10 ;  /* 0x0000000a00197310 */ /* 0x0000620000301000 */
[----:B------:R-:W-:-:S12]  /*4f10*/  MOV R17, 0xa ;  /* 0x0000000a00117802 */ /* 0x000fd80000000f00 */
[----:B0-----:R-:W-:Y:S05]  /*4f20*/  @P0 BRA `(.L_x_64) ;  /* 0x0000000000240947 */ /* 0x001fea0003800000 */
[----:B------:R-:W-:Y:S01]  /*4f30*/  DSETP.GT.AND P0, PT, R8, RZ, PT ;  /* 0x000000ff0800722a */ /* 0x000fe20003f04000 */
[----:B------:R-:W-:-:S05]  /*4f40*/  IMAD.MOV.U32 R17, RZ, RZ, R12 ;  /* 0x000000ffff117224 */ /* 0x000fca00078e000c */
[----:B------:R-:W-:Y:S01]  /*4f50*/  DSETP.NEU.OR P0, PT, R4, R22, !P0 ;  /* 0x000000160400722a */ /* 0x000fe2000470d400 */
[----:B------:R-:W-:Y:S01]  /*4f60*/  IMAD.MOV.U32 R22, RZ, RZ, R4 ;  /* 0x000000ffff167224 */ /* 0x000fe200078e0004 */
[----:B------:R-:W-:-:S12]  /*4f70*/  MOV R23, R5 ;  /* 0x0000000500177202 */ /* 0x000fd80000000f00 */
[----:B------:R-:W-:-:S06]  /*4f80*/  @!P0 LEA R6, R12, UR4, 0x3 ;  /* 0x000000040c068c11 */ /* 0x000fcc000f8e18ff */
[----:B------:R-:W0:Y:S02]  /*4f90*/  @!P0 LDS.64 R6, [R6] ;  /* 0x0000000006068984 */ /* 0x000e240000000a00 */
[----:B0-----:R-:W-:-:S06]  /*4fa0*/  @!P0 DSETP.GEU.AND P1, PT, R6, RZ, PT ;  /* 0x000000ff0600822a */ /* 0x001fcc0003f2e000 */
[----:B------:R-:W-:-:S08]  /*4fb0*/  @!P0 SEL R17, R12, 0xa, P1 ;  /* 0x0000000a0c118807 */ /* 0x000fd00000800000 */
.L_x_64:
[----:B-1----:R-:W0:Y:S01]  /*4fc0*/  F2F.F64.F32 R8, |R25| ;  /* 0x4000001900087310 */ /* 0x002e220000201800 */
[----:B------:R-:W1:Y:S01]  /*4fd0*/  LDS.128 R12, [UR10+0x5060] ;  /* 0x0050600aff0c7984 */ /* 0x000e620008000c00 */
[----:B------:R-:W-:-:S03]  /*4fe0*/  IMAD.MOV.U32 R24, RZ, RZ, 0xb ;  /* 0x0000000bff187424 */ /* 0x000fc600078e00ff */
        /* <DEDUP_REMOVED lines=12> */
.L_x_65:
        /* <DEDUP_REMOVED lines=16> */
.L_x_66:
[----:B------:R-:W0:Y:S01]  /*51b0*/  F2F.F64.F32 R8, |R25| ;  /* 0x4000001900087310 */ /* 0x000e220000201800 */
[----:B------:R-:W-:-:S07]  /*51c0*/  MOV R12, 0xd ;  /* 0x0000000d000c7802 */ /* 0x000fce0000000f00 */
        /* <DEDUP_REMOVED lines=12> */
.L_x_67:
[----:B------:R-:W-:Y:S01]  /*5290*/  DSETP.GT.AND P0, PT, R8, R22, PT ;  /* 0x000000160800722a */ /* 0x000fe20003f04000 */
[----:B------:R0:W1:Y:S01]  /*52a0*/  F2F.F32.F64 R25, R6 ;  /* 0x0000000600197310 */ /* 0x0000620000301000 */
[----:B------:R-:W-:-:S12]  /*52b0*/  IMAD.MOV.U32 R17, RZ, RZ, 0xe ;  /* 0x0000000eff117424 */ /* 0x000fd800078e00ff */
        /* <DEDUP_REMOVED lines=10> */
.L_x_68:
        /* <DEDUP_REMOVED lines=15> */
.L_x_69:
        /* <DEDUP_REMOVED lines=16> */
.L_x_70:
        /* <DEDUP_REMOVED lines=14> */
.L_x_71:
        /* <DEDUP_REMOVED lines=13> */
.L_x_72:
        /* <DEDUP_REMOVED lines=15> */
.L_x_73:
        /* <DEDUP_REMOVED lines=16> */
.L_x_74:
        /* <DEDUP_REMOVED lines=14> */
.L_x_75:
        /* <DEDUP_REMOVED lines=13> */
.L_x_76:
        /* <DEDUP_REMOVED lines=15> */
.L_x_77:
        /* <DEDUP_REMOVED lines=16> */
.L_x_78:
        /* <DEDUP_REMOVED lines=14> */
.L_x_79:
        /* <DEDUP_REMOVED lines=13> */
.L_x_80:
        /* <DEDUP_REMOVED lines=15> */
.L_x_81:
        /* <DEDUP_REMOVED lines=16> */
.L_x_82:
[----:B------:R-:W0:Y:S01]  /*6030*/  F2F.F64.F32 R8, |R25| ;  /* 0x4000001900087310 */ /* 0x000e220000201800 */
[----:B------:R-:W-:-:S07]  /*6040*/  IMAD.MOV.U32 R22, RZ, RZ, 0x1d ;  /* 0x0000001dff167424 */ /* 0x000fce00078e00ff */
[----:B------:R1:W2:Y:S01]  /*6050*/  F2F.F32.F64 R24, R14 ;  /* 0x0000000e00187310 */ /* 0x0002a20000301000 */
[----:B0-----:R-:W-:-:S07]  /*6060*/  DSETP.GT.AND P0, PT, R10, R8, PT ;  /* 0x000000080a00722a */ /* 0x001fce0003f04000 */
[----:B------:R1:W0:Y:S07]  /*6070*/  F2F.F64.F32 R4, |R23| ;  /* 0x4000001700047310 */ /* 0x00022e0000201800 */
[----:B--2---:R-:W-:Y:S05]  /*6080*/  @P0 BRA `(.L_x_83) ;  /* 0x0000000000240947 */ /* 0x004fea0003800000 */
[----:B------:R-:W-:Y:S01]  /*6090*/  DSETP.GT.AND P0, PT, R6, RZ, PT ;  /* 0x000000ff0600722a */ /* 0x000fe20003f04000 */
[----:B------:R-:W-:-:S05]  /*60a0*/  IMAD.MOV.U32 R22, RZ, RZ, R17 ;  /* 0x000000ffff167224 */ /* 0x000fca00078e0011 */
[----:B------:R-:W-:Y:S01]  /*60b0*/  DSETP.NEU.OR P0, PT, R10, R8, !P0 ;  /* 0x000000080a00722a */ /* 0x000fe2000470d400 */
[----:B------:R-:W-:Y:S01]  /*60c0*/  MOV R8, R10 ;  /* 0x0000000a00087202 */ /* 0x000fe20000000f00 */
[----:B------:R-:W-:-:S12]  /*60d0*/  IMAD.MOV.U32 R9, RZ, RZ, R11 ;  /* 0x000000ffff097224 */ /* 0x000fd800078e000b */
[----:B------:R-:W-:-:S06]  /*60e0*/  @!P0 LEA R6, R17, UR4, 0x3 ;  /* 0x0000000411068c11 */ /* 0x000fcc000f8e18ff */
[----:B------:R-:W2:Y:S02]  /*60f0*/  @!P0 LDS.64 R6, [R6] ;  /* 0x0000000006068984 */ /* 0x000ea40000000a00 */
[----:B--2---:R-:W-:-:S06]  /*6100*/  @!P0 DSETP.GEU.AND P1, PT, R6, RZ, PT ;  /* 0x000000ff0600822a */ /* 0x004fcc0003f2e000 */
[----:B------:R-:W-:-:S08]  /*6110*/  @!P0 SEL R22, R17, 0x1d, P1 ;  /* 0x0000001d11168807 */ /* 0x000fd00000800000 */
.L_x_83:
[----:B0-----:R-:W-:Y:S01]  /*6120*/  DSETP.GT.AND P0, PT, R8, R4, PT ;  /* 0x000000040800722a */ /* 0x001fe20003f04000 */
[----:B------:R0:W2:Y:S01]  /*6130*/  F2F.F64.F32 R6, |R24| ;  /* 0x4000001800067310 */ /* 0x0000a20000201800 */
[----:B------:R-:W-:Y:S01]  /*6140*/  IMAD.MOV.U32 R17, RZ, RZ, 0x1e ;  /* 0x0000001eff117424 */ /* 0x000fe200078e00ff */
[----:B------:R-:W-:Y:S01]  /*6150*/  MOV R10, R4 ;  /* 0x00000004000a7202 */ /* 0x000fe20000000f00 */
[----:B------:R-:W-:-:S10]  /*6160*/  IMAD.MOV.U32 R11, RZ, RZ, R5 ;  /* 0x000000ffff0b7224 */ /* 0x000fd400078e0005 */
[----:B0-----:R-:W-:Y:S05]  /*6170*/  @P0 BRA `(.L_x_84) ;  /* 0x0000000000240947 */ /* 0x001fea0003800000 */
[----:B------:R-:W-:Y:S01]  /*6180*/  DSETP.GT.AND P0, PT, R12, RZ, PT ;  /* 0x000000ff0c00722a */ /* 0x000fe20003f04000 */
[----:B------:R-:W-:Y:S01]  /*6190*/  IMAD.MOV.U32 R17, RZ, RZ, R22 ;  /* 0x000000ffff117224 */ /* 0x000fe200078e0016 */
[----:B------:R-:W-:Y:S01]  /*61a0*/  MOV R10, R8 ;  /* 0x00000008000a7202 */ /* 0x000fe20000000f00 */
[----:B------:R-:W-:-:S03]  /*61b0*/  IMAD.MOV.U32 R11, RZ, RZ, R9 ;  /* 0x000000ffff0b7224 */ /* 0x000fc600078e0009 */
[----:B------:R-:W-:-:S14]  /*61c0*/  DSETP.NEU.OR P0, PT, R8, R4, !P0 ;  /* 0x000000040800722a */ /* 0x000fdc000470d400 */
[----:B------:R-:W-:-:S06]  /*61d0*/  @!P0 LEA R4, R22, UR4, 0x3 ;  /* 0x0000000416048c11 */ /* 0x000fcc000f8e18ff */
[----:B------:R-:W0:Y:S02]  /*61e0*/  @!P0 LDS.64 R4, [R4] ;  /* 0x0000000004048984 */ /* 0x000e240000000a00 */
[----:B0-----:R-:W-:-:S06]  /*61f0*/  @!P0 DSETP.GEU.AND P1, PT, R4, RZ, PT ;  /* 0x000000ff0400822a */ /* 0x001fcc0003f2e000 */
[----:B------:R-:W-:-:S08]  /*6200*/  @!P0 SEL R17, R22, 0x1e, P1 ;  /* 0x0000001e16118807 */ /* 0x000fd00000800000 */
.L_x_84:
[----:B--2---:R-:W-:Y:S01]  /*6210*/  DSETP.GT.AND P0, PT, R10, R6, PT ;  /* 0x000000060a00722a */ /* 0x004fe20003f04000 */
[----:B------:R-:W-:-:S13]  /*6220*/  IMAD.MOV.U32 R4, RZ, RZ, 0x1f ;  /* 0x0000001fff047424 */ /* 0x000fda00078e00ff */
[----:B------:R-:W-:Y:S05]  /*6230*/  @P0 BRA `(.L_x_85) ;  /* 0x00000000001c0947 */ /* 0x000fea0003800000 */
[----:B------:R-:W-:-:S06]  /*6240*/  DSETP.GT.AND P0, PT, R14, RZ, PT ;  /* 0x000000ff0e00722a */ /* 0x000fcc0003f04000 */
[----:B------:R-:W-:-:S14]  /*6250*/  DSETP.NEU.OR P0, PT, R10, R6, !P0 ;  /* 0x000000060a00722a */ /* 0x000fdc000470d400 */
[----:B------:R-:W-:-:S06]  /*6260*/  @!P0 LEA R5, R17, UR4, 0x3 ;  /* 0x0000000411058c11 */ /* 0x000fcc000f8e18ff */
[----:B------:R-:W0:Y:S02]  /*6270*/  @!P0 LDS.64 R4, [R5] ;  /* 0x0000000005048984 */ /* 0x000e240000000a00 */
[----:B0-----:R-:W-:Y:S01]  /*6280*/  @!P0 DSETP.GEU.AND P1, PT, R4, RZ, PT ;  /* 0x000000ff0400822a */ /* 0x001fe20003f2e000 */
[----:B------:R-:W-:-:S05]  /*6290*/  MOV R4, R17 ;  /* 0x0000001100047202 */ /* 0x000fca0000000f00 */
[----:B------:R-:W-:-:S08]  /*62a0*/  @!P0 SEL R4, R17, 0x1f, P1 ;  /* 0x0000001f11048807 */ /* 0x000fd00000800000 */
.L_x_85:
[----:B------:R-:W-:-:S05]  /*62b0*/  LEA R5, R4, UR4, 0x3 ;  /* 0x0000000404057c11 */ /* 0x000fca000f8e18ff */
[----:B------:R0:W-:Y:S02]  /*62c0*/  STS.64 [R5], R18 ;  /* 0x0000001205007388 */ /* 0x0001e40000000a00 */
.L_x_54:
[----:B------:R-:W-:Y:S05]  /*62d0*/  BSYNC.RECONVERGENT B0 ;  /* 0x0000000000007941 */ /* 0x000fea0003800200 */
.L_x_53:
[----:B------:R-:W5:Y:S02]  /*62e0*/  LDCU UR10, c[0x0][0x39c] ;  /* 0x00007380ff0a77ac */ /* 0x000f640008000800 */
[----:B-----5:R-:W-:-:S13]  /*62f0*/  ISETP.NE.AND P0, PT, RZ, UR10, PT ;  /* 0x0000000aff007c0c */ /* 0x020fda000bf05270 */
[----:B------:R-:W-:Y:S05]  /*6300*/  @!P0 BRA `(.L_x_86) ;  /* 0x0000000400b48947 */ /* 0x000fea0003800000 */
[----:B------:R-:W-:Y:S01]  /*6310*/  UIADD3 UR4, UPT, UPT, UR10, -0x1, URZ ;  /* 0xffffffff0a047890 */ /* 0x000fe2000fffe0ff */
[----:B0-----:R-:W-:Y:S01]  /*6320*/  IMAD.MOV.U32 R5, RZ, RZ, RZ ;  /* 0x000000ffff057224 */ /* 0x001fe200078e00ff */
[----:B------:R-:W-:Y:S02]  /*6330*/  ULOP3.LUT UR11, UR10, 0x7, URZ, 0xc0, !UPT ;  /* 0x000000070a0b7892 */ /* 0x000fe4000f8ec0ff */
[----:B------:R-:W-:Y:S02]  /*6340*/  UISETP.GE.U32.AND UP0, UPT, UR4, 0x7, UPT ;  /* 0x000000070400788c */ /* 0x000fe4000bf06070 */
[----:B------:R-:W-:-:S07]  /*6350*/  UISETP.NE.AND UP1, UPT, UR11, URZ, UPT ;  /* 0x000000ff0b00728c */ /* 0x000fce000bf25270 */
[----:B------:R-:W-:Y:S05]  /*6360*/  BRA.U !UP0, `(.L_x_87) ;  /* 0x0000000108b07547 */ /* 0x000fea000b800000 */
[----:B------:R-:W0:Y:S01]  /*6370*/  S2UR UR6, SR_CgaCtaId ;  /* 0x00000000000679c3 */ /* 0x000e220000008800 */
[----:B------:R-:W-:Y:S01]  /*6380*/  ULOP3.LUT UR12, UR10, 0xfffffff8, URZ, 0xc0, !UPT ;  /* 0xfffffff80a0c7892 */ /* 0x000fe2000f8ec0ff */
[----:B----4-:R-:W-:Y:S01]  /*6390*/  IMAD.MOV.U32 R17, RZ, RZ, RZ ;  /* 0x000000ffff117224 */ /* 0x010fe200078e00ff */
[----:B------:R-:W-:-:S04]  /*63a0*/  UMOV UR4, 0x400 ;  /* 0x0000040000047882 */ /* 0x000fc80000000000 */
[----:B------:R-:W-:Y:S01]  /*63b0*/  MOV R5, UR12 ;  /* 0x0000000c00057c02 */ /* 0x000fe20008000f00 */
[----:B------:R-:W4:Y:S01]  /*63c0*/  LDC.64 R6, c[0x0][0x388] ;  /* 0x0000e200ff067b82 */ /* 0x000f220000000a00 */
[----:B0-----:R-:W-:-:S12]  /*63d0*/  ULEA UR4, UR6, UR4, 0x18 ;  /* 0x0000000406047291 */ /* 0x001fd8000f8ec0ff */
.L_x_88:
[--C-:B--2---:R-:W-:Y:S02]  /*63e0*/  IMAD R28, R3, UR10, R17.reuse ;  /* 0x0000000a031c7c24 */ /* 0x104fe4000f8e0211 */
[----:B--2---:R-:W-:Y:S01]  /*63f0*/  IMAD R29, R16, UR10, R17 ;  /* 0x0000000a101d7c24 */ /* 0x004fe2000f8e0211 */
[----:B------:R-:W-:Y:S02]  /*6400*/  IADD3 R17, PT, PT, R17, 0x8, RZ ;  /* 0x0000000811117810 */ /* 0x000fe40007ffe0ff */
[----:B------:R-:W-:Y:S01]  /*6410*/  LEA R28, R28, UR4, 0x3 ;  /* 0x000000041c1c7c11 */ /* 0x000fe2000f8e18ff */
[C---:B-1----:R-:W-:Y:S01]  /*6420*/  VIADD R15, R29.reuse, 0x1 ;  /* 0x000000011d0f7836 */ /* 0x042fe20000000000 */
[C---:B------:R-:W-:Y:S01]  /*6430*/  IADD3 R25, PT, PT, R29.reuse, 0x2, RZ ;  /* 0x000000021d197810 */ /* 0x040fe20007ffe0ff */
[--C-:B----4-:R-:W-:Y:S01]  /*6440*/  IMAD.WIDE.U32 R26, R29, 0x8, R6.reuse ;  /* 0x000000081d1a7825 */ /* 0x110fe200078e0006 */
[----:B------:R-:W-:Y:S01]  /*6450*/  ISETP.NE.AND P1, PT, R17, UR12, PT ;  /* 0x0000000c11007c0c */ /* 0x000fe2000bf25270 */
[----:B---3--:R-:W0:Y:S02]  /*6460*/  LDS.64 R12, [R28] ;  /* 0x000000001c0c7984 */ /* 0x008e240000000a00 */
[----:B------:R-:W-:-:S02]  /*6470*/  IMAD.WIDE.U32 R14, R15, 0x8, R6 ;  /* 0x000000080f0e7825 */ /* 0x000fc400078e0006 */
[----:B------:R-:W1:Y:S02]  /*6480*/  LDS.64 R18, [R28+0x8] ;  /* 0x000008001c127984 */ /* 0x000e640000000a00 */
[----:B------:R-:W-:Y:S02]  /*6490*/  IMAD.WIDE.U32 R24, R25, 0x8, R6 ;  /* 0x0000000819187825 */ /* 0x000fe400078e0006 */
[----:B------:R-:W2:Y:S04]  /*64a0*/  LDS.64 R8, [R28+0x10] ;  /* 0x000010001c087984 */ /* 0x000ea80000000a00 */
[----:B------:R-:W3:Y:S04]  /*64b0*/  LDS.64 R10, [R28+0x18] ;  /* 0x000018001c0a7984 */ /* 0x000ee80000000a00 */
[----:B------:R-:W-:Y:S04]  /*64c0*/  LDS.64 R22, [R28+0x38] ;  /* 0x000038001c167984 */ /* 0x000fe80000000a00 */
[----:B0-----:R0:W-:Y:S04]  /*64d0*/  STG.E.64 desc[UR8][R26.64], R12 ;  /* 0x0000000c1a007986 */ /* 0x0011e8000c101b08 */
[----:B------:R-:W4:Y:S04]  /*64e0*/  LDS.64 R12, [R28+0x20] ;  /* 0x000020001c0c7984 */ /* 0x000f280000000a00 */
[----:B-1----:R-:W-:Y:S04]  /*64f0*/  STG.E.64 desc[UR8][R14.64], R18 ;  /* 0x000000120e007986 */ /* 0x002fe8000c101b08 */
[----:B------:R-:W1:Y:S01]  /*6500*/  LDS.64 R14, [R28+0x28] ;  /* 0x000028001c0e7984 */ /* 0x000e620000000a00 */
[----:B0-----:R-:W-:-:S03]  /*6510*/  VIADD R27, R29, 0x3 ;  /* 0x000000031d1b7836 */ /* 0x001fc60000000000 */
[----:B------:R-:W0:Y:S01]  /*6520*/  LDS.64 R18, [R28+0x30] ;  /* 0x000030001c127984 */ /* 0x000e220000000a00 */
[----:B------:R-:W-:-:S03]  /*6530*/  IMAD.WIDE.U32 R26, R27, 0x8, R6 ;  /* 0x000000081b1a7825 */ /* 0x000fc600078e0006 */
[----:B--2---:R2:W-:Y:S04]  /*6540*/  STG.E.64 desc[UR8][R24.64], R8 ;  /* 0x0000000818007986 */ /* 0x0045e8000c101b08 */
[----:B---3--:R3:W-:Y:S01]  /*6550*/  STG.E.64 desc[UR8][R26.64], R10 ;  /* 0x0000000a1a007986 */ /* 0x0087e2000c101b08 */
[C---:B--2---:R-:W-:Y:S02]  /*6560*/  IADD3 R9, PT, PT, R29.reuse, 0x4, RZ ;  /* 0x000000041d097810 */ /* 0x044fe40007ffe0ff */
[C---:B------:R-:W-:Y:S01]  /*6570*/  IADD3 R25, PT, PT, R29.reuse, 0x6, RZ ;  /* 0x000000061d197810 */ /* 0x040fe20007ffe0ff */
[----:B---3--:R-:W-:Y:S02]  /*6580*/  VIADD R27, R29, 0x7 ;  /* 0x000000071d1b7836 */ /* 0x008fe40000000000 */
[----:B------:R-:W-:-:S04]  /*6590*/  IMAD.WIDE.U32 R10, R9, 0x8, R6 ;  /* 0x00000008090a7825 */ /* 0x000fc800078e0006 */
[----:B------:R-:W-:Y:S01]  /*65a0*/  VIADD R9, R29, 0x5 ;  /* 0x000000051d097836 */ /* 0x000fe20000000000 */
[----:B----4-:R2:W-:Y:S03]  /*65b0*/  STG.E.64 desc[UR8][R10.64], R12 ;  /* 0x0000000c0a007986 */ /* 0x0105e6000c101b08 */
[----:B------:R-:W-:-:S04]  /*65c0*/  IMAD.WIDE.U32 R28, R9, 0x8, R6 ;  /* 0x00000008091c7825 */ /* 0x000fc800078e0006 */
[--C-:B------:R-:W-:Y:S01]  /*65d0*/  IMAD.WIDE.U32 R8, R25, 0x8, R6.reuse ;  /* 0x0000000819087825 */ /* 0x100fe200078e0006 */
[----:B-1----:R2:W-:Y:S03]  /*65e0*/  STG.E.64 desc[UR8][R28.64], R14 ;  /* 0x0000000e1c007986 */ /* 0x0025e6000c101b08 */
[----:B------:R-:W-:Y:S01]  /*65f0*/  IMAD.WIDE.U32 R24, R27, 0x8, R6 ;  /* 0x000000081b187825 */ /* 0x000fe200078e0006 */
[----:B0-----:R2:W-:Y:S04]  /*6600*/  STG.E.64 desc[UR8][R8.64], R18 ;  /* 0x0000001208007986 */ /* 0x0015e8000c101b08 */
[----:B------:R2:W-:Y:S01]  /*6610*/  STG.E.64 desc[UR8][R24.64], R22 ;  /* 0x0000001618007986 */ /* 0x0005e2000c101b08 */
[----:B------:R-:W-:Y:S05]  /*6620*/  @P1 BRA `(.L_x_88) ;  /* 0xfffffffc006c1947 */ /* 0x000fea000383ffff */
.L_x_87:
[----:B------:R-:W-:Y:S05]  /*6630*/  BRA.U !UP1, `(.L_x_86) ;  /* 0x0000000109e87547 */ /* 0x000fea000b800000 */
[----:B------:R-:W-:Y:S02]  /*6640*/  UISETP.GE.U32.AND UP0, UPT, UR11, 0x4, UPT ;  /* 0x000000040b00788c */ /* 0x000fe4000bf06070 */
[----:B------:R-:W-:-:S04]  /*6650*/  ULOP3.LUT UR12, UR10, 0x3, URZ, 0xc0, !UPT ;  /* 0x000000030a0c7892 */ /* 0x000fc8000f8ec0ff */
[----:B------:R-:W-:-:S03]  /*6660*/  UISETP.NE.AND UP1, UPT, UR12, URZ, UPT ;  /* 0x000000ff0c00728c */ /* 0x000fc6000bf25270 */
[----:B------:R-:W-:Y:S08]  /*6670*/  BRA.U !UP0, `(.L_x_89) ;  /* 0x00000001085c7547 */ /* 0x000ff0000b800000 */
[----:B------:R-:W0:Y:S01]  /*6680*/  S2UR UR6, SR_CgaCtaId ;  /* 0x00000000000679c3 */ /* 0x000e220000008800 */
[----:B------:R-:W-:Y:S01]  /*6690*/  UMOV UR4, 0x400 ;  /* 0x0000040000047882 */ /* 0x000fe20000000000 */
[--C-:B------:R-:W-:Y:S02]  /*66a0*/  IMAD R6, R3, UR10, R5.reuse ;  /* 0x0000000a03067c24 */ /* 0x100fe4000f8e0205 */
[----:B-12---:R-:W-:Y:S01]  /*66b0*/  IMAD R15, R16, UR10, R5 ;  /* 0x0000000a100f7c24 */ /* 0x006fe2000f8e0205 */
[----:B------:R-:W-:-:S03]  /*66c0*/  IADD3 R5, PT, PT, R5, 0x4, RZ ;  /* 0x0000000405057810 */ /* 0x000fc60007ffe0ff */
[----:B---34-:R-:W1:Y:S01]  /*66d0*/  LDC.64 R12, c[0x0][0x388] ;  /* 0x0000e200ff0c7b82 */ /* 0x018e620000000a00 */
[C---:B------:R-:W-:Y:S01]  /*66e0*/  VIADD R19, R15.reuse, 0x1 ;  /* 0x000000010f137836 */ /* 0x040fe20000000000 */
[C---:B------:R-:W-:Y:S01]  /*66f0*/  IADD3 R23, PT, PT, R15.reuse, 0x2, RZ ;  /* 0x000000020f177810 */ /* 0x040fe20007ffe0ff */
[----:B------:R-:W-:Y:S01]  /*6700*/  VIADD R27, R15, 0x3 ;  /* 0x000000030f1b7836 */ /* 0x000fe20000000000 */
[----:B0-----:R-:W-:-:S06]  /*6710*/  ULEA UR4, UR6, UR4, 0x18 ;  /* 0x0000000406047291 */ /* 0x001fcc000f8ec0ff */
[----:B------:R-:W-:Y:S01]  /*6720*/  LEA R17, R6, UR4, 0x3 ;  /* 0x0000000406117c11 */ /* 0x000fe2000f8e18ff */
[----:B-1----:R-:W-:-:S04]  /*6730*/  IMAD.WIDE.U32 R14, R15, 0x8, R12 ;  /* 0x000000080f0e7825 */ /* 0x002fc800078e000c */
[----:B------:R-:W0:Y:S01]  /*6740*/  LDS.64 R24, [R17] ;  /* 0x0000000011187984 */ /* 0x000e220000000a00 */
[----:B------:R-:W-:-:S03]  /*6750*/  IMAD.WIDE.U32 R18, R19, 0x8, R12 ;  /* 0x0000000813127825 */ /* 0x000fc600078e000c */
[----:B------:R-:W1:Y:S01]  /*6760*/  LDS.64 R6, [R17+0x8] ;  /* 0x0000080011067984 */ /* 0x000e620000000a00 */
[----:B------:R-:W-:-:S03]  /*6770*/  IMAD.WIDE.U32 R22, R23, 0x8, R12 ;  /* 0x0000000817167825 */ /* 0x000fc600078e000c */
[----:B------:R-:W2:Y:S01]  /*6780*/  LDS.64 R8, [R17+0x10] ;  /* 0x0000100011087984 */ /* 0x000ea20000000a00 */
[----:B------:R-:W-:-:S03]  /*6790*/  IMAD.WIDE.U32 R12, R27, 0x8, R12 ;  /* 0x000000081b0c7825 */ /* 0x000fc600078e000c */
[----:B------:R-:W3:Y:S04]  /*67a0*/  LDS.64 R10, [R17+0x18] ;  /* 0x00001800110a7984 */ /* 0x000ee80000000a00 */
[----:B0-----:R0:W-:Y:S04]  /*67b0*/  STG.E.64 desc[UR8][R14.64], R24 ;  /* 0x000000180e007986 */ /* 0x0011e8000c101b08 */
[----:B-1----:R0:W-:Y:S04]  /*67c0*/  STG.E.64 desc[UR8][R18.64], R6 ;  /* 0x0000000612007986 */ /* 0x0021e8000c101b08 */
[----:B--2---:R0:W-:Y:S04]  /*67d0*/  STG.E.64 desc[UR8][R22.64], R8 ;  /* 0x0000000816007986 */ /* 0x0041e8000c101b08 */
[----:B---3--:R0:W-:Y:S02]  /*67e0*/  STG.E.64 desc[UR8][R12.64], R10 ;  /* 0x0000000a0c007986 */ /* 0x0081e4000c101b08 */
.L_x_89:
[----:B------:R-:W-:Y:S05]  /*67f0*/  BRA.U !UP1, `(.L_x_86) ;  /* 0x0000000109787547 */ /* 0x000fea000b800000 */
[----:B------:R-:W-:Y:S02]  /*6800*/  UISETP.NE.AND UP0, UPT, UR12, 0x1, UPT ;  /* 0x000000010c00788c */ /* 0x000fe4000bf05270 */
[----:B------:R-:W-:-:S04]  /*6810*/  ULOP3.LUT UR4, UR10, 0x1, URZ, 0xc0, !UPT ;  /* 0x000000010a047892 */ /* 0x000fc8000f8ec0ff */
[----:B------:R-:W-:-:S03]  /*6820*/  UISETP.NE.U32.AND UP1, UPT, UR4, 0x1, UPT ;  /* 0x000000010400788c */ /* 0x000fc6000bf25070 */
[----:B------:R-:W-:Y:S08]  /*6830*/  BRA.U !UP0, `(.L_x_90) ;  /* 0x00000001083c7547 */ /* 0x000ff0000b800000 */
[----:B------:R-:W5:Y:S01]  /*6840*/  S2UR UR6, SR_CgaCtaId ;  /* 0x00000000000679c3 */ /* 0x000f620000008800 */
[----:B------:R-:W-:Y:S01]  /*6850*/  UMOV UR4, 0x400 ;  /* 0x0000040000047882 */ /* 0x000fe20000000000 */
[--C-:B0-----:R-:W-:Y:S02]  /*6860*/  IMAD R6, R3, UR10, R5.reuse ;  /* 0x0000000a03067c24 */ /* 0x101fe4000f8e0205 */
[----:B--2---:R-:W-:Y:S01]  /*6870*/  IMAD R11, R16, UR10, R5 ;  /* 0x0000000a100b7c24 */ /* 0x004fe2000f8e0205 */
[----:B------:R-:W-:-:S03]  /*6880*/  IADD3 R5, PT, PT, R5, 0x2, RZ ;  /* 0x0000000205057810 */ /* 0x000fc60007ffe0ff */
[----:B---3--:R-:W0:Y:S01]  /*6890*/  LDC.64 R8, c[0x0][0x388] ;  /* 0x0000e200ff087b82 */ /* 0x008e220000000a00 */
[----:B-1----:R-:W-:Y:S01]  /*68a0*/  VIADD R15, R11, 0x1 ;  /* 0x000000010b0f7836 */ /* 0x002fe20000000000 */
[----:B-----5:R-:W-:-:S06]  /*68b0*/  ULEA UR4, UR6, UR4, 0x18 ;  /* 0x0000000406047291 */ /* 0x020fcc000f8ec0ff */
[----:B------:R-:W-:Y:S01]  /*68c0*/  LEA R14, R6, UR4, 0x3 ;  /* 0x00000004060e7c11 */ /* 0x000fe2000f8e18ff */
[----:B0-----:R-:W-:-:S04]  /*68d0*/  IMAD.WIDE.U32 R10, R11, 0x8, R8 ;  /* 0x000000080b0a7825 */ /* 0x001fc800078e0008 */
[----:B------:R-:W0:Y:S01]  /*68e0*/  LDS.64 R6, [R14] ;  /* 0x000000000e067984 */ /* 0x000e220000000a00 */
[----:B------:R-:W-:-:S03]  /*68f0*/  IMAD.WIDE.U32 R8, R15, 0x8, R8 ;  /* 0x000000080f087825 */ /* 0x000fc600078e0008 */
[----:B----4-:R-:W1:Y:S04]  /*6900*/  LDS.64 R12, [R14+0x8] ;  /* 0x000008000e0c7984 */ /* 0x010e680000000a00 */
[----:B0-----:R0:W-:Y:S04]  /*6910*/  STG.E.64 desc[UR8][R10.64], R6 ;  /* 0x000000060a007986 */ /* 0x0011e8000c101b08 */
[----:B-1----:R0:W-:Y:S02]  /*6920*/  STG.E.64 desc[UR8][R8.64], R12 ;  /* 0x0000000c08007986 */ /* 0x0021e4000c101b08 */
.L_x_90:
[----:B------:R-:W-:Y:S05]  /*6930*/  BRA.U UP1, `(.L_x_86) ;  /* 0x0000000101287547 */ /* 0x000fea000b800000 */
[----:B------:R-:W5:Y:S01]  /*6940*/  S2UR UR6, SR_CgaCtaId ;  /* 0x00000000000679c3 */ /* 0x000f620000008800 */
[----:B------:R-:W-:Y:S01]  /*6950*/  UMOV UR4, 0x400 ;  /* 0x0000040000047882 */ /* 0x000fe20000000000 */
[--C-:B0-----:R-:W-:Y:S02]  /*6960*/  IMAD R6, R3, UR10, R5.reuse ;  /* 0x0000000a03067c24 */ /* 0x101fe4000f8e0205 */
[----:B------:R-:W-:-:S04]  /*6970*/  IMAD R5, R16, UR10, R5 ;  /* 0x0000000a10057c24 */ /* 0x000fc8000f8e0205 */
[----:B--23--:R-:W0:Y:S01]  /*6980*/  LDC.64 R8, c[0x0][0x388] ;  /* 0x0000e200ff087b82 */ /* 0x00ce220000000a00 */
[----:B-----5:R-:W-:-:S06]  /*6990*/  ULEA UR4, UR6, UR4, 0x18 ;  /* 0x0000000406047291 */ /* 0x020fcc000f8ec0ff */
[----:B------:R-:W-:Y:S01]  /*69a0*/  LEA R6, R6, UR4, 0x3 ;  /* 0x0000000406067c11 */ /* 0x000fe2000f8e18ff */
[----:B0-----:R-:W-:-:S05]  /*69b0*/  IMAD.WIDE.U32 R8, R5, 0x8, R8 ;  /* 0x0000000805087825 */ /* 0x001fca00078e0008 */
[----:B------:R-:W0:Y:S04]  /*69c0*/  LDS.64 R6, [R6] ;  /* 0x0000000006067984 */ /* 0x000e280000000a00 */
[----:B0-----:R0:W-:Y:S02]  /*69d0*/  STG.E.64 desc[UR8][R8.64], R6 ;  /* 0x0000000608007986 */ /* 0x0011e4000c101b08 */
.L_x_86:
[----:B------:R-:W-:Y:S01]  /*69e0*/  BAR.SYNC.DEFER_BLOCKING 0x0 ;  /* 0x0000000000007b1d */ /* 0x000fe20000010000 */
[----:B------:R-:W-:-:S05]  /*69f0*/  ISETP.NE.OR P0, PT, R3, RZ, !P0 ;  /* 0x000000ff0300720c */ /* 0x000fca0004705670 */
[----:B------:R-:W-:Y:S08]  /*6a00*/  BSSY.RECONVERGENT B0, `(.L_x_52) ;  /* 0x0000072000007945 */ /* 0x000ff00003800200 */
[----:B------:R-:W-:Y:S05]  /*6a10*/  @P0 BRA `(.L_x_91) ;  /* 0x0000000400c00947 */ /* 0x000fea0003800000 */
[----:B------:R-:W-:Y:S01]  /*6a20*/  UIADD3 UR6, UPT, UPT, UR10, -0x1, URZ ;  /* 0xffffffff0a067890 */ /* 0x000fe2000fffe0ff */
[----:B0-----:R-:W-:Y:S01]  /*6a30*/  IMAD.MOV.U32 R5, RZ, RZ, RZ ;  /* 0x000000ffff057224 */ /* 0x001fe200078e00ff */
[----:B------:R-:W-:Y:S02]  /*6a40*/  UIADD3 UR4, UPT, UPT, UR7, 0x1, URZ ;  /* 0x0000000107047890 */ /* 0x000fe4000fffe0ff */
[----:B------:R-:W-:Y:S02]  /*6a50*/  UISETP.GE.U32.AND UP0, UPT, UR6, 0x7, UPT ;  /* 0x000000070600788c */ /* 0x000fe4000bf06070 */
[----:B------:R-:W-:Y:S02]  /*6a60*/  ULOP3.LUT UR4, UR4, 0x3f, URZ, 0xc0, !UPT ;  /* 0x0000003f04047892 */ /* 0x000fe4000f8ec0ff */
[----:B------:R-:W-:-:S04]  /*6a70*/  ULOP3.LUT UR11, UR10, 0x7, URZ, 0xc0, !UPT ;  /* 0x000000070a0b7892 */ /* 0x000fc8000f8ec0ff */
[----:B------:R-:W-:Y:S01]  /*6a80*/  IMAD R2, R2, UR4, RZ ;  /* 0x0000000402027c24 */ /* 0x000fe2000f8e02ff */
[----:B------:R-:W-:Y:S01]  /*6a90*/  UISETP.NE.AND UP1, UPT, UR11, URZ, UPT ;  /* 0x000000ff0b00728c */ /* 0x000fe2000bf25270 */
[----:B------:R-:W-:Y:S10]  /*6aa0*/  BRA.U !UP0, `(.L_x_92) ;  /* 0x0000000108b07547 */ /* 0x000ff4000b800000 */
[----:B------:R-:W0:Y:S01]  /*6ab0*/  S2UR UR6, SR_CgaCtaId ;  /* 0x00000000000679c3 */ /* 0x000e220000008800 */
[----:B------:R-:W-:Y:S01]  /*6ac0*/  ULOP3.LUT UR12, UR10, 0xfffffff8, URZ, 0xc0, !UPT ;  /* 0xfffffff80a0c7892 */ /* 0x000fe2000f8ec0ff */
[----:B----4-:R-:W-:Y:S01]  /*6ad0*/  MOV R17, RZ ;  /* 0x000000ff00117202 */ /* 0x010fe20000000f00 */
[----:B------:R-:W-:-:S04]  /*6ae0*/  UMOV UR4, 0x400 ;  /* 0x0000040000047882 */ /* 0x000fc80000000000 */
[----:B------:R-:W-:Y:S01]  /*6af0*/  IMAD.U32 R5, RZ, RZ, UR12 ;  /* 0x0000000cff057e24 */ /* 0x000fe2000f8e00ff */
[----:B------:R-:W4:Y:S01]  /*6b00*/  LDC.64 R6, c[0x0][0x388] ;  /* 0x0000e200ff067b82 */ /* 0x000f220000000a00 */
[----:B0-----:R-:W-:-:S12]  /*6b10*/  ULEA UR4, UR6, UR4, 0x18 ;  /* 0x0000000406047291 */ /* 0x001fd8000f8ec0ff */
.L_x_93:
[--C-:B--2---:R-:W-:Y:S02]  /*6b20*/  IMAD R28, R4, UR10, R17.reuse ;  /* 0x0000000a041c7c24 */ /* 0x104fe4000f8e0211 */
[----:B------:R-:W-:Y:S02]  /*6b30*/  IMAD R29, R2, UR10, R17 ;  /* 0x0000000a021d7c24 */ /* 0x000fe4000f8e0211 */
[----:B------:R-:W-:Y:S01]  /*6b40*/  VIADD R17, R17, 0x8 ;  /* 0x0000000811117836 */ /* 0x000fe20000000000 */
[----:B------:R-:W-:Y:S01]  /*6b50*/  LEA R28, R28, UR4, 0x3 ;  /* 0x000000041c1c7c11 */ /* 0x000fe2000f8e18ff */
[C---:B----4-:R-:W-:Y:S01]  /*6b60*/  IMAD.WIDE.U32 R26, R29.reuse, 0x8, R6 ;  /* 0x000000081d1a7825 */ /* 0x050fe200078e0006 */
[----:B-1----:R-:W-:Y:S02]  /*6b70*/  IADD3 R15, PT, PT, R29, 0x1, RZ ;  /* 0x000000011d0f7810 */ /* 0x002fe40007ffe0ff */
[----:B------:R-:W-:Y:S01]  /*6b80*/  ISETP.NE.AND P0, PT, R17, UR12, PT ;  /* 0x0000000c11007c0c */ /* 0x000fe2000bf05270 */
[----:B---3--:R-:W0:Y:S01]  /*6b90*/  LDS.64 R12, [R28] ;  /* 0x000000001c0c7984 */ /* 0x008e220000000a00 */
[----:B------:R-:W-:-:S02]  /*6ba0*/  VIADD R25, R29, 0x2 ;  /* 0x000000021d197836 */ /* 0x000fc40000000000 */
[--C-:B------:R-:W-:Y:S01]  /*6bb0*/  IMAD.WIDE.U32 R14, R15, 0x8, R6.reuse ;  /* 0x000000080f0e7825 */ /* 0x100fe200078e0006 */
[----:B------:R-:W1:Y:S03]  /*6bc0*/  LDS.64 R18, [R28+0x8] ;  /* 0x000008001c127984 */ /* 0x000e660000000a00 */
[----:B------:R-:W-:Y:S01]  /*6bd0*/  IMAD.WIDE.U32 R24, R25, 0x8, R6 ;  /* 0x0000000819187825 */ /* 0x000fe200078e0006 */
[----:B------:R-:W2:Y:S04]  /*6be0*/  LDS.64 R8, [R28+0x10] ;  /* 0x000010001c087984 */ /* 0x000ea80000000a00 */
[----:B------:R-:W3:Y:S04]  /*6bf0*/  LDS.64 R10, [R28+0x18] ;  /* 0x000018001c0a7984 */ /* 0x000ee80000000a00 */
[----:B------:R-:W-:Y:S04]  /*6c00*/  LDS.64 R22, [R28+0x38] ;  /* 0x000038001c167984 */ /* 0x000fe80000000a00 */
[----:B0-----:R0:W-:Y:S04]  /*6c10*/  STG.E.64 desc[UR8][R26.64], R12 ;  /* 0x0000000c1a007986 */ /* 0x0011e8000c101b08 */
[----:B------:R-:W4:Y:S04]  /*6c20*/  LDS.64 R12, [R28+0x20] ;  /* 0x000020001c0c7984 */ /* 0x000f280000000a00 */
[----:B-1----:R-:W-:Y:S04]  /*6c30*/  STG.E.64 desc[UR8][R14.64], R18 ;  /* 0x000000120e007986 */ /* 0x002fe8000c101b08 */
[----:B------:R-:W1:Y:S01]  /*6c40*/  LDS.64 R14, [R28+0x28] ;  /* 0x000028001c0e7984 */ /* 0x000e620000000a00 */
[----:B0-----:R-:W-:-:S03]  /*6c50*/  IADD3 R27, PT, PT, R29, 0x3, RZ ;  /* 0x000000031d1b7810 */ /* 0x001fc60007ffe0ff */
[----:B------:R-:W0:Y:S02]  /*6c60*/  LDS.64 R18, [R28+0x30] ;  /* 0x000030001c127984 */ /* 0x000e240000000a00 */
[----:B------:R-:W-:Y:S02]  /*6c70*/  IMAD.WIDE.U32 R26, R27, 0x8, R6 ;  /* 0x000000081b1a7825 */ /* 0x000fe400078e0006 */
[----:B--2---:R2:W-:Y:S04]  /*6c80*/  STG.E.64 desc[UR8][R24.64], R8 ;  /* 0x0000000818007986 */ /* 0x0045e8000c101b08 */
[----:B---3--:R3:W-:Y:S01]  /*6c90*/  STG.E.64 desc[UR8][R26.64], R10 ;  /* 0x0000000a1a007986 */ /* 0x0087e2000c101b08 */
[C---:B--2---:R-:W-:Y:S02]  /*6ca0*/  VIADD R9, R29.reuse, 0x4 ;  /* 0x000000041d097836 */ /* 0x044fe40000000000 */
[----:B------:R-:W-:-:S02]  /*6cb0*/  VIADD R25, R29, 0x6 ;  /* 0x000000061d197836 */ /* 0x000fc40000000000 */
[----:B---3--:R-:W-:Y:S01]  /*6cc0*/  IMAD.WIDE.U32 R10, R9, 0x8, R6 ;  /* 0x00000008090a7825 */ /* 0x008fe200078e0006 */
[C---:B------:R-:W-:Y:S02]  /*6cd0*/  IADD3 R9, PT, PT, R29.reuse, 0x5, RZ ;  /* 0x000000051d097810 */ /* 0x040fe40007ffe0ff */
[----:B------:R-:W-:-:S03]  /*6ce0*/  IADD3 R27, PT, PT, R29, 0x7, RZ ;  /* 0x000000071d1b7810 */ /* 0x000fc60007ffe0ff */
[--C-:B------:R-:W-:Y:S01]  /*6cf0*/  IMAD.WIDE.U32 R28, R9, 0x8, R6.reuse ;  /* 0x00000008091c7825 */ /* 0x100fe200078e0006 */
[----:B----4-:R2:W-:Y:S03]  /*6d00*/  STG.E.64 desc[UR8][R10.64], R12 ;  /* 0x0000000c0a007986 */ /* 0x0105e6000c101b08 */
[----:B------:R-:W-:-:S04]  /*6d10*/  IMAD.WIDE.U32 R8, R25, 0x8, R6 ;  /* 0x0000000819087825 */ /* 0x000fc800078e0006 */
[----:B------:R-:W-:Y:S01]  /*6d20*/  IMAD.WIDE.U32 R24, R27, 0x8, R6 ;  /* 0x000000081b187825 */ /* 0x000fe200078e0006 */
[----:B-1----:R2:W-:Y:S04]  /*6d30*/  STG.E.64 desc[UR8][R28.64], R14 ;  /* 0x0000000e1c007986 */ /* 0x0025e8000c101b08 */
[----:B0-----:R2:W-:Y:S04]  /*6d40*/  STG.E.64 desc[UR8][R8.64], R18 ;  /* 0x0000001208007986 */ /* 0x0015e8000c101b08 */
[----:B------:R2:W-:Y:S01]  /*6d50*/  STG.E.64 desc[UR8][R24.64], R22 ;  /* 0x0000001618007986 */ /* 0x0005e2000c101b08 */
[----:B------:R-:W-:Y:S05]  /*6d60*/  @P0 BRA `(.L_x_93) ;  /* 0xfffffffc006c0947 */ /* 0x000fea000383ffff */
.L_x_92:
        /* <DEDUP_REMOVED lines=8> */
[----:B-12---:R-:W-:Y:S02]  /*6df0*/  IMAD R15, R2, UR10, R5 ;  /* 0x0000000a020f7c24 */ /* 0x006fe4000f8e0205 */
[----:B------:R-:W-:Y:S02]  /*6e00*/  VIADD R5, R5, 0x4 ;  /* 0x0000000405057836 */ /* 0x000fe40000000000 */
[----:B---34-:R-:W1:Y:S01]  /*6e10*/  LDC.64 R12, c[0x0][0x388] ;  /* 0x0000e200ff0c7b82 */ /* 0x018e620000000a00 */
[C---:B------:R-:W-:Y:S01]  /*6e20*/  IADD3 R19, PT, PT, R15.reuse, 0x1, RZ ;  /* 0x000000010f137810 */ /* 0x040fe20007ffe0ff */
[C---:B------:R-:W-:Y:S01]  /*6e30*/  VIADD R23, R15.reuse, 0x2 ;  /* 0x000000020f177836 */ /* 0x040fe20000000000 */
[----:B------:R-:W-:Y:S01]  /*6e40*/  IADD3 R27, PT, PT, R15, 0x3, RZ ;  /* 0x000000030f1b7810 */ /* 0x000fe20007ffe0ff */
        /* <DEDUP_REMOVED lines=14> */
.L_x_94:
        /* <DEDUP_REMOVED lines=8> */
[----:B--2---:R-:W-:Y:S02]  /*6fb0*/  IMAD R11, R2, UR10, R5 ;  /* 0x0000000a020b7c24 */ /* 0x004fe4000f8e0205 */
[----:B------:R-:W-:Y:S02]  /*6fc0*/  VIADD R5, R5, 0x2 ;  /* 0x0000000205057836 */ /* 0x000fe40000000000 */
[----:B---3--:R-:W0:Y:S01]  /*6fd0*/  LDC.64 R8, c[0x0][0x388] ;  /* 0x0000e200ff087b82 */ /* 0x008e220000000a00 */
[----:B-1----:R-:W-:Y:S01]  /*6fe0*/  IADD3 R15, PT, PT, R11, 0x1, RZ ;  /* 0x000000010b0f7810 */ /* 0x002fe20007ffe0ff */
        /* <DEDUP_REMOVED lines=8> */
.L_x_95:
[----:B------:R-:W-:Y:S05]  /*7070*/  BRA.U UP1, `(.L_x_91) ;  /* 0x0000000101287547 */ /* 0x000fea000b800000 */
[----:B------:R-:W5:Y:S01]  /*7080*/  S2UR UR6, SR_CgaCtaId ;  /* 0x00000000000679c3 */ /* 0x000f620000008800 */
[----:B------:R-:W-:Y:S01]  /*7090*/  UMOV UR4, 0x400 ;  /* 0x0000040000047882 */ /* 0x000fe20000000000 */
[--C-:B------:R-:W-:Y:S02]  /*70a0*/  IMAD R4, R4, UR10, R5.reuse ;  /* 0x0000000a04047c24 */ /* 0x100fe4000f8e0205 */
[----:B------:R-:W-:-:S04]  /*70b0*/  IMAD R5, R2, UR10, R5 ;  /* 0x0000000a02057c24 */ /* 0x000fc8000f8e0205 */
[----:B0-23--:R-:W0:Y:S01]  /*70c0*/  LDC.64 R8, c[0x0][0x388] ;  /* 0x0000e200ff087b82 */ /* 0x00de220000000a00 */
[----:B-----5:R-:W-:-:S06]  /*70d0*/  ULEA UR4, UR6, UR4, 0x18 ;  /* 0x0000000406047291 */ /* 0x020fcc000f8ec0ff */
[----:B------:R-:W-:Y:S01]  /*70e0*/  LEA R6, R4, UR4, 0x3 ;  /* 0x0000000404067c11 */ /* 0x000fe2000f8e18ff */
[----:B0-----:R-:W-:-:S05]  /*70f0*/  IMAD.WIDE.U32 R4, R5, 0x8, R8 ;  /* 0x0000000805047825 */ /* 0x001fca00078e0008 */
[----:B------:R-:W0:Y:S04]  /*7100*/  LDS.64 R6, [R6] ;  /* 0x0000000006067984 */ /* 0x000e280000000a00 */
[----:B0-----:R0:W-:Y:S02]  /*7110*/  STG.E.64 desc[UR8][R4.64], R6 ;  /* 0x0000000604007986 */ /* 0x0011e4000c101b08 */
.L_x_91:
[----:B------:R-:W-:Y:S05]  /*7120*/  BSYNC.RECONVERGENT B0 ;  /* 0x0000000000007941 */ /* 0x000fea0003800200 */
.L_x_52:
[----:B0-----:R-:W0:Y:S01]  /*7130*/  S2R R5, SR_CgaCtaId ;  /* 0x0000000000057919 */ /* 0x001e220000008800 */
[----:B------:R-:W5:Y:S01]  /*7140*/  LDCU UR10, c[0x0][0x39c] ;  /* 0x00007380ff0a77ac */ /* 0x000f620008000800 */
[----:B------:R-:W1:Y:S01]  /*7150*/  S2R R2, SR_TID.X ;  /* 0x0000000000027919 */ /* 0x000e620000002100 */
[----:B-----5:R-:W-:Y:S01]  /*7160*/  UISETP.NE.AND UP0, UPT, UR10, URZ, UPT ;  /* 0x000000ff0a00728c */ /* 0x020fe2000bf05270 */
[----:B0-----:R-:W-:-:S04]  /*7170*/  LEA R5, R5, R0, 0x18 ;  /* 0x0000000005057211 */ /* 0x001fc800078ec0ff */
[----:B-1----:R-:W-:Y:S01]  /*7180*/  LEA R0, R2, R5, 0x3 ;  /* 0x0000000502007211 */ /* 0x002fe200078e18ff */
[----:B------:R-:W-:Y:S06]  /*7190*/  BAR.SYNC.DEFER_BLOCKING 0x0 ;  /* 0x0000000000007b1d */ /* 0x000fec0000010000 */
[----:B------:R0:W-:Y:S02]  /*71a0*/  STS.64 [R0], RZ ;  /* 0x000000ff00007388 */ /* 0x0001e40000000a00 */
[----:B------:R-:W-:Y:S06]  /*71b0*/  BAR.SYNC.DEFER_BLOCKING 0x0 ;  /* 0x0000000000007b1d */ /* 0x000fec0000010000 */
[----:B------:R-:W-:Y:S05]  /*71c0*/  BRA.U !UP0, `(.L_x_96) ;  /* 0x0000000508387547 */ /* 0x000fea000b800000 */
[----:B--2---:R1:W2:Y:S01]  /*71d0*/  LDS.64 R10, [R0] ;  /* 0x00000000000a7984 */ /* 0x0042a20000000a00 */
[----:B------:R-:W-:Y:S02]  /*71e0*/  UIADD3 UR4, UPT, UPT, UR10, -0x1, URZ ;  /* 0xffffffff0a047890 */ /* 0x000fe4000fffe0ff */
[----:B----4-:R-:W-:Y:S01]  /*71f0*/  IMAD R12, R3, UR10, RZ ;  /* 0x0000000a030c7c24 */ /* 0x010fe2000f8e02ff */
[----:B------:R-:W-:Y:S02]  /*7200*/  ULOP3.LUT UR11, UR10, 0x7, URZ, 0xc0, !UPT ;  /* 0x000000070a0b7892 */ /* 0x000fe4000f8ec0ff */
[----:B------:R-:W-:Y:S02]  /*7210*/  UISETP.GE.U32.AND UP2, UPT, UR4, 0x7, UPT ;  /* 0x000000070400788c */ /* 0x000fe4000bf46070 */
[----:B------:R-:W-:Y:S01]  /*7220*/  UISETP.NE.AND UP1, UPT, UR11, URZ, UPT ;  /* 0x000000ff0b00728c */ /* 0x000fe2000bf25270 */
[----:B------:R-:W-:-:S06]  /*7230*/  UMOV UR4, URZ ;  /* 0x000000ff00047c82 */ /* 0x000fcc0008000000 */
[----:B-1----:R-:W-:Y:S05]  /*7240*/  BRA.U !UP2, `(.L_x_97) ;  /* 0x000000010a6c7547 */ /* 0x002fea000b800000 */
[----:B------:R-:W1:Y:S01]  /*7250*/  S2UR UR6, SR_CgaCtaId ;  /* 0x00000000000679c3 */ /* 0x000e620000008800 */
[----:B------:R-:W-:Y:S02]  /*7260*/  UMOV UR4, 0x400 ;  /* 0x0000040000047882 */ /* 0x000fe40000000000 */
[----:B-1----:R-:W-:Y:S02]  /*7270*/  ULEA UR6, UR6, UR4, 0x18 ;  /* 0x0000000406067291 */ /* 0x002fe4000f8ec0ff */
[----:B------:R-:W-:-:S04]  /*7280*/  ULOP3.LUT UR4, UR10, 0xfffffff8, URZ, 0xc0, !UPT ;  /* 0xfffffff80a047892 */ /* 0x000fc8000f8ec0ff */
[----:B------:R-:W-:Y:S01]  /*7290*/  LEA R2, R12, UR6, 0x3 ;  /* 0x000000060c027c11 */ /* 0x000fe2000f8e18ff */
[----:B------:R-:W-:-:S04]  /*72a0*/  UIADD3 UR7, UPT, UPT, -UR4, URZ, URZ ;  /* 0x000000ff04077290 */ /* 0x000fc8000fffe1ff */
[----:B------:R-:W-:-:S08]  /*72b0*/  VIADD R2, R2, 0x20 ;  /* 0x0000002002027836 */ /* 0x000fd00000000000 */
.L_x_98:
[----:B------:R-:W2:Y:S01]  /*72c0*/  LDS.64 R14, [R2+-0x20] ;  /* 0xffffe000020e7984 */ /* 0x000ea20000000a00 */
[----:B------:R-:W-:-:S03]  /*72d0*/  UIADD3 UR7, UPT, UPT, UR7, 0x8, URZ ;  /* 0x0000000807077890 */ /* 0x000fc6000fffe0ff */
[----:B---3--:R-:W1:Y:S01]  /*72e0*/  LDS.64 R18, [R2+-0x18] ;  /* 0xffffe80002127984 */ /* 0x008e620000000a00 */
[----:B------:R-:W-:-:S03]  /*72f0*/  UISETP.NE.AND UP2, UPT, UR7, URZ, UPT ;  /* 0x000000ff0700728c */ /* 0x000fc6000bf45270 */
[----:B------:R-:W3:Y:S04]  /*7300*/  LDS.64 R8, [R2+-0x10] ;  /* 0xfffff00002087984 */ /* 0x000ee80000000a00 */
[----:B------:R-:W4:Y:S04]  /*7310*/  LDS.64 R4, [R2+-0x8] ;  /* 0xfffff80002047984 */ /* 0x000f280000000a00 */
[----:B------:R-:W5:Y:S01]  /*7320*/  LDS.64 R6, [R2] ;  /* 0x0000000002067984 */ /* 0x000f620000000a00 */
[----:B--2---:R-:W-:-:S03]  /*7330*/  DFMA R14, R14, R14, R10 ;  /* 0x0000000e0e0e722b */ /* 0x004fc6000000000a */
[----:B------:R-:W2:Y:S05]  /*7340*/  LDS.64 R10, [R2+0x8] ;  /* 0x00000800020a7984 */ /* 0x000eaa0000000a00 */
[----:B-1----:R-:W-:Y:S02]  /*7350*/  DFMA R18, R18, R18, R14 ;  /* 0x000000121212722b */ /* 0x002fe4000000000e */
[----:B------:R-:W1:Y:S06]  /*7360*/  LDS.64 R14, [R2+0x10] ;  /* 0x00001000020e7984 */ /* 0x000e6c0000000a00 */
[----:B---3--:R-:W-:Y:S01]  /*7370*/  DFMA R18, R8, R8, R18 ;  /* 0x000000080812722b */ /* 0x008fe20000000012 */
[----:B------:R3:W0:Y:S07]  /*7380*/  LDS.64 R8, [R2+0x18] ;  /* 0x0000180002087984 */ /* 0x00062e0000000a00 */
[----:B----4-:R-:W-:Y:S01]  /*7390*/  DFMA R18, R4, R4, R18 ;  /* 0x000000040412722b */ /* 0x010fe20000000012 */
[----:B---3--:R-:W-:-:S07]  /*73a0*/  IADD3 R2, PT, PT, R2, 0x40, RZ ;  /* 0x0000004002027810 */ /* 0x008fce0007ffe0ff */
[----:B-----5:R-:W-:-:S08]  /*73b0*/  DFMA R18, R6, R6, R18 ;  /* 0x000000060612722b */ /* 0x020fd00000000012 */
[----:B--2---:R-:W-:-:S08]  /*73c0*/  DFMA R18, R10, R10, R18 ;  /* 0x0000000a0a12722b */ /* 0x004fd00000000012 */
[----:B-1----:R-:W-:-:S08]  /*73d0*/  DFMA R18, R14, R14, R18 ;  /* 0x0000000e0e12722b */ /* 0x002fd00000000012 */
[----:B0-----:R-:W-:Y:S01]  /*73e0*/  DFMA R10, R8, R8, R18 ;  /* 0x00000008080a722b */ /* 0x001fe20000000012 */
[----:B------:R-:W-:Y:S10]  /*73f0*/  BRA.U UP2, `(.L_x_98) ;  /* 0xfffffffd02b07547 */ /* 0x000ff4000b83ffff */
.L_x_97:
[----:B------:R-:W-:Y:S05]  /*7400*/  BRA.U !UP1, `(.L_x_99) ;  /* 0x0000000109a47547 */ /* 0x000fea000b800000 */
[----:B------:R-:W-:Y:S02]  /*7410*/  UISETP.GE.U32.AND UP1, UPT, UR11, 0x4, UPT ;  /* 0x000000040b00788c */ /* 0x000fe4000bf26070 */
[----:B------:R-:W-:-:S04]  /*7420*/  ULOP3.LUT UR12, UR10, 0x3, URZ, 0xc0, !UPT ;  /* 0x000000030a0c7892 */ /* 0x000fc8000f8ec0ff */
[----:B------:R-:W-:-:S03]  /*7430*/  UISETP.NE.AND UP2, UPT, UR12, URZ, UPT ;  /* 0x000000ff0c00728c */ /* 0x000fc6000bf45270 */
[----:B------:R-:W-:Y:S08]  /*7440*/  BRA.U !UP1, `(.L_x_100) ;  /* 0x0000000109387547 */ /* 0x000ff0000b800000 */
[----:B------:R-:W1:Y:S01]  /*7450*/  S2UR UR7, SR_CgaCtaId ;  /* 0x00000000000779c3 */ /* 0x000e620000008800 */
[----:B------:R-:W-:Y:S01]  /*7460*/  UMOV UR6, 0x400 ;  /* 0x0000040000067882 */ /* 0x000fe20000000000 */
[----:B------:R-:W-:Y:S01]  /*7470*/  VIADD R2, R12, UR4 ;  /* 0x000000040c027c36 */ /* 0x000fe20008000000 */
[----:B------:R-:W-:Y:S02]  /*7480*/  UIADD3 UR4, UPT, UPT, UR4, 0x4, URZ ;  /* 0x0000000404047890 */ /* 0x000fe4000fffe0ff */
[----:B-1----:R-:W-:-:S06]  /*7490*/  ULEA UR6, UR7, UR6, 0x18 ;  /* 0x0000000607067291 */ /* 0x002fcc000f8ec0ff */
[----:B------:R-:W-:-:S05]  /*74a0*/  LEA R2, R2, UR6, 0x3 ;  /* 0x0000000602027c11 */ /* 0x000fca000f8e18ff */
[----:B------:R-:W2:Y:S04]  /*74b0*/  LDS.64 R4, [R2] ;  /* 0x0000000002047984 */ /* 0x000ea80000000a00 */
[----:B------:R-:W1:Y:S04]  /*74c0*/  LDS.64 R6, [R2+0x8] ;  /* 0x0000080002067984 */ /* 0x000e680000000a00 */
[----:B---3--:R-:W3:Y:S04]  /*74d0*/  LDS.64 R8, [R2+0x10] ;  /* 0x0000100002087984 */ /* 0x008ee80000000a00 */
[----:B------:R-:W4:Y:S01]  /*74e0*/  LDS.64 R14, [R2+0x18] ;  /* 0x00001800020e7984 */ /* 0x000f220000000a00 */
[----:B--2---:R-:W-:-:S08]  /*74f0*/  DFMA R4, R4, R4, R10 ;  /* 0x000000040404722b */ /* 0x004fd0000000000a */
[----:B-1----:R-:W-:-:S08]  /*7500*/  DFMA R4, R6, R6, R4 ;  /* 0x000000060604722b */ /* 0x002fd00000000004 */
[----:B---3--:R-:W-:-:S08]  /*7510*/  DFMA R4, R8, R8, R4 ;  /* 0x000000080804722b */ /* 0x008fd00000000004 */
[----:B----4-:R-:W-:-:S11]  /*7520*/  DFMA R10, R14, R14, R4 ;  /* 0x0000000e0e0a722b */ /* 0x010fd60000000004 */
.L_x_100:
[----:B------:R-:W-:Y:S05]  /*7530*/  BRA.U !UP2, `(.L_x_99) ;  /* 0x000000010a587547 */ /* 0x000fea000b800000 */
[----:B------:R-:W-:Y:S02]  /*7540*/  UISETP.NE.AND UP1, UPT, UR12, 0x1, UPT ;  /* 0x000000010c00788c */ /* 0x000fe4000bf25270 */
[----:B------:R-:W-:-:S04]  /*7550*/  ULOP3.LUT UR6, UR10, 0x1, URZ, 0xc0, !UPT ;  /* 0x000000010a067892 */ /* 0x000fc8000f8ec0ff */
[----:B------:R-:W-:-:S03]  /*7560*/  UISETP.NE.U32.AND UP2, UPT, UR6, 0x1, UPT ;  /* 0x000000010600788c */ /* 0x000fc6000bf45070 */
[----:B------:R-:W-:Y:S08]  /*7570*/  BRA.U !UP1, `(.L_x_101) ;  /* 0x0000000109287547 */ /* 0x000ff0000b800000 */
[----:B------:R-:W1:Y:S01]  /*7580*/  S2UR UR7, SR_CgaCtaId ;  /* 0x00000000000779c3 */ /* 0x000e620000008800 */
[----:B------:R-:W-:Y:S01]  /*7590*/  UMOV UR6, 0x400 ;  /* 0x0000040000067882 */ /* 0x000fe20000000000 */
[----:B------:R-:W-:Y:S01]  /*75a0*/  IADD3 R2, PT, PT, R12, UR4, RZ ;  /* 0x000000040c027c10 */ /* 0x000fe2000fffe0ff */
[----:B------:R-:W-:Y:S02]  /*75b0*/  UIADD3 UR4, UPT, UPT, UR4, 0x2, URZ ;  /* 0x0000000204047890 */ /* 0x000fe4000fffe0ff */
[----:B-1----:R-:W-:-:S06]  /*75c0*/  ULEA UR6, UR7, UR6, 0x18 ;  /* 0x0000000607067291 */ /* 0x002fcc000f8ec0ff */
[----:B------:R-:W-:-:S05]  /*75d0*/  LEA R2, R2, UR6, 0x3 ;  /* 0x0000000602027c11 */ /* 0x000fca000f8e18ff */
[----:B------:R-:W2:Y:S04]  /*75e0*/  LDS.64 R4, [R2] ;  /* 0x0000000002047984 */ /* 0x000ea80000000a00 */
[----:B------:R-:W1:Y:S01]  /*75f0*/  LDS.64 R6, [R2+0x8] ;  /* 0x0000080002067984 */ /* 0x000e620000000a00 */
[----:B--2---:R-:W-:-:S08]  /*7600*/  DFMA R10, R4, R4, R10 ;  /* 0x00000004040a722b */ /* 0x004fd0000000000a */
[----:B-1----:R-:W-:-:S11]  /*7610*/  DFMA R10, R6, R6, R10 ;  /* 0x00000006060a722b */ /* 0x002fd6000000000a */
.L_x_101:
[----:B------:R-:W-:Y:S05]  /*7620*/  BRA.U UP2, `(.L_x_99) ;  /* 0x00000001021c7547 */ /* 0x000fea000b800000 */
[----:B------:R-:W1:Y:S01]  /*7630*/  S2UR UR7, SR_CgaCtaId ;  /* 0x00000000000779c3 */ /* 0x000e620000008800 */
[----:B------:R-:W-:Y:S01]  /*7640*/  UMOV UR6, 0x400 ;  /* 0x0000040000067882 */ /* 0x000fe20000000000 */
[----:B------:R-:W-:Y:S01]  /*7650*/  VIADD R12, R12, UR4 ;  /* 0x000000040c0c7c36 */ /* 0x000fe20008000000 */
[----:B-1----:R-:W-:-:S06]  /*7660*/  ULEA UR6, UR7, UR6, 0x18 ;  /* 0x0000000607067291 */ /* 0x002fcc000f8ec0ff */
[----:B------:R-:W-:-:S06]  /*7670*/  LEA R4, R12, UR6, 0x3 ;  /* 0x000000060c047c11 */ /* 0x000fcc000f8e18ff */
[----:B------:R-:W2:Y:S02]  /*7680*/  LDS.64 R4, [R4] ;  /* 0x0000000004047984 */ /* 0x000ea40000000a00 */
[----:B--2---:R-:W-:-:S11]  /*7690*/  DFMA R10, R4, R4, R10 ;  /* 0x00000004040a722b */ /* 0x004fd6000000000a */
.L_x_99:
[----:B--2---:R1:W-:Y:S02]  /*76a0*/  STS.64 [R0], R10 ;  /* 0x0000000a00007388 */ /* 0x0043e40000000a00 */
.L_x_96:
[----:B------:R-:W-:Y:S01]  /*76b0*/  BAR.SYNC.DEFER_BLOCKING 0x0 ;  /* 0x0000000000007b1d */ /* 0x000fe20000010000 */
[----:B------:R-:W-:-:S09]  /*76c0*/  UISETP.EQ.OR UP0, UPT, UR5, URZ, !UP0 ;  /* 0x000000ff0500728c */ /* 0x000fd2000c702670 */
[----:B------:R-:W-:Y:S05]  /*76d0*/  BRA.U UP0, `(.L_x_102) ;  /* 0x0000000500b47547 */ /* 0x000fea000b800000 */
[----:B------:R-:W-:Y:S01]  /*76e0*/  UIADD3 UR4, UPT, UPT, UR10, -0x1, URZ ;  /* 0xffffffff0a047890 */ /* 0x000fe2000fffe0ff */
[----:B------:R-:W-:Y:S01]  /*76f0*/  MOV R2, RZ ;  /* 0x000000ff00027202 */ /* 0x000fe20000000f00 */
[----:B------:R-:W-:Y:S02]  /*7700*/  ULOP3.LUT UR6, UR10, 0x7, URZ, 0xc0, !UPT ;  /* 0x000000070a067892 */ /* 0x000fe4000f8ec0ff */
[----:B------:R-:W-:Y:S02]  /*7710*/  UISETP.GE.U32.AND UP0, UPT, UR4, 0x7, UPT ;  /* 0x000000070400788c */ /* 0x000fe4000bf06070 */
[----:B------:R-:W-:-:S07]  /*7720*/  UISETP.NE.AND UP1, UPT, UR6, URZ, UPT ;  /* 0x000000ff0600728c */ /* 0x000fce000bf25270 */
[----:B------:R-:W-:Y:S05]  /*7730*/  BRA.U !UP0, `(.L_x_103) ;  /* 0x0000000108b07547 */ /* 0x000fea000b800000 */
[----:B------:R-:W5:Y:S01]  /*7740*/  S2UR UR5, SR_CgaCtaId ;  /* 0x00000000000579c3 */ /* 0x000f620000008800 */
[----:B------:R-:W-:Y:S01]  /*7750*/  ULOP3.LUT UR7, UR10, 0xfffffff8, URZ, 0xc0, !UPT ;  /* 0xfffffff80a077892 */ /* 0x000fe2000f8ec0ff */
[----:B----4-:R-:W-:Y:S01]  /*7760*/  IMAD.MOV.U32 R17, RZ, RZ, RZ ;  /* 0x000000ffff117224 */ /* 0x010fe200078e00ff */
[----:B------:R-:W-:-:S04]  /*7770*/  UMOV UR4, 0x400 ;  /* 0x0000040000047882 */ /* 0x000fc80000000000 */
[----:B------:R-:W-:Y:S01]  /*7780*/  MOV R2, UR7 ;  /* 0x0000000700027c02 */ /* 0x000fe20008000f00 */
[----:B------:R-:W4:Y:S01]  /*7790*/  LDC.64 R4, c[0x0][0x388] ;  /* 0x0000e200ff047b82 */ /* 0x000f220000000a00 */
[----:B-----5:R-:W-:-:S12]  /*77a0*/  ULEA UR4, UR5, UR4, 0x18 ;  /* 0x0000000405047291 */ /* 0x020fd8000f8ec0ff */
.L_x_104:
[--C-:B-1----:R-:W-:Y:S02]  /*77b0*/  IMAD R6, R3, UR10, R17.reuse ;  /* 0x0000000a03067c24 */ /* 0x102fe4000f8e0211 */
[----:B--2---:R-:W-:Y:S01]  /*77c0*/  IMAD R29, R16, UR10, R17 ;  /* 0x0000000a101d7c24 */ /* 0x004fe2000f8e0211 */
[----:B------:R-:W-:Y:S02]  /*77d0*/  IADD3 R17, PT, PT, R17, 0x8, RZ ;  /* 0x0000000811117810 */ /* 0x000fe40007ffe0ff */
[----:B------:R-:W-:Y:S01]  /*77e0*/  LEA R28, R6, UR4, 0x3 ;  /* 0x00000004061c7c11 */ /* 0x000fe2000f8e18ff */
[----:B-1--4-:R-:W-:Y:S01]  /*77f0*/  IMAD.WIDE.U32 R10, R29, 0x8, R4 ;  /* 0x000000081d0a7825 */ /* 0x012fe200078e0004 */
[----:B------:R-:W-:-:S03]  /*7800*/  ISETP.NE.AND P0, PT, R17, UR7, PT ;  /* 0x0000000711007c0c */ /* 0x000fc6000bf05270 */
[----:B------:R-:W1:Y:S01]  /*7810*/  LDS.64 R24, [R28] ;  /* 0x000000001c187984 */ /* 0x000e620000000a00 */
[----:B------:R-:W-:-:S03]  /*7820*/  VIADD R27, R29, 0x1 ;  /* 0x000000011d1b7836 */ /* 0x000fc60000000000 */
[----:B------:R-:W2:Y:S01]  /*7830*/  LDS.64 R22, [R28+0x8] ;  /* 0x000008001c167984 */ /* 0x000ea20000000a00 */
[----:B------:R-:W-:-:S03]  /*7840*/  IMAD.WIDE.U32 R26, R27, 0x8, R4 ;  /* 0x000000081b1a7825 */ /* 0x000fc600078e0004 */
[----:B------:R-:W4:Y:S04]  /*7850*/  LDS.64 R6, [R28+0x10] ;  /* 0x000010001c067984 */ /* 0x000f280000000a00 */
[----:B---3--:R-:W3:Y:S04]  /*7860*/  LDS.64 R8, [R28+0x18] ;  /* 0x000018001c087984 */ /* 0x008ee80000000a00 */
[----:B------:R-:W-:Y:S04]  /*7870*/  LDS.64 R12, [R28+0x28] ;  /* 0x000028001c0c7984 */ /* 0x000fe80000000a00 */
[----:B------:R-:W-:Y:S04]  /*7880*/  LDS.64 R14, [R28+0x30] ;  /* 0x000030001c0e7984 */ /* 0x000fe80000000a00 */
[----:B------:R-:W-:Y:S04]  /*7890*/  LDS.64 R18, [R28+0x38] ;  /* 0x000038001c127984 */ /* 0x000fe80000000a00 */
[----:B-1----:R-:W-:Y:S04]  /*78a0*/  STG.E.64 desc[UR8][R10.64], R24 ;  /* 0x000000180a007986 */ /* 0x002fe8000c101b08 */
[----:B------:R1:W5:Y:S04]  /*78b0*/  LDS.64 R10, [R28+0x20] ;  /* 0x000020001c0a7984 */ /* 0x0003680000000a00 */
[----:B--2---:R2:W-:Y:S01]  /*78c0*/  STG.E.64 desc[UR8][R26.64], R22 ;  /* 0x000000161a007986 */ /* 0x0045e2000c101b08 */
[----:B-1----:R-:W-:-:S02]  /*78d0*/  VIADD R28, R29, 0x5 ;  /* 0x000000051d1c7836 */ /* 0x002fc40000000000 */
[----:B------:R-:W-:-:S04]  /*78e0*/  VIADD R25, R29, 0x3 ;  /* 0x000000031d197836 */ /* 0x000fc80000000000 */
[----:B------:R-:W-:Y:S01]  /*78f0*/  IMAD.WIDE.U32 R24, R25, 0x8, R4 ;  /* 0x0000000819187825 */ /* 0x000fe200078e0004 */
[----:B--2---:R-:W-:-:S03]  /*7900*/  IADD3 R23, PT, PT, R29, 0x2, RZ ;  /* 0x000000021d177810 */ /* 0x004fc60007ffe0ff */
[----:B------:R-:W-:-:S04]  /*7910*/  IMAD.WIDE.U32 R26, R28, 0x8, R4 ;  /* 0x000000081c1a7825 */ /* 0x000fc800078e0004 */
[----:B------:R-:W-:-:S05]  /*7920*/  IMAD.WIDE.U32 R22, R23, 0x8, R4 ;  /* 0x0000000817167825 */ /* 0x000fca00078e0004 */
[----:B----4-:R1:W-:Y:S04]  /*7930*/  STG.E.64 desc[UR8][R22.64], R6 ;  /* 0x0000000616007986 */ /* 0x0103e8000c101b08 */
[----:B---3--:R2:W-:Y:S01]  /*7940*/  STG.E.64 desc[UR8][R24.64], R8 ;  /* 0x0000000818007986 */ /* 0x0085e2000c101b08 */
[C---:B-1----:R-:W-:Y:S02]  /*7950*/  IADD3 R7, PT, PT, R29.reuse, 0x6, RZ ;  /* 0x000000061d077810 */ /* 0x042fe40007ffe0ff */
[C---:B--2---:R-:W-:Y:S01]  /*7960*/  IADD3 R9, PT, PT, R29.reuse, 0x4, RZ ;  /* 0x000000041d097810 */ /* 0x044fe20007ffe0ff */
[----:B------:R-:W-:Y:S02]  /*7970*/  VIADD R25, R29, 0x7 ;  /* 0x000000071d197836 */ /* 0x000fe40000000000 */
[----:B------:R-:W-:-:S04]  /*7980*/  IMAD.WIDE.U32 R28, R7, 0x8, R4 ;  /* 0x00000008071c7825 */ /* 0x000fc800078e0004 */
[----:B------:R-:W-:-:S04]  /*7990*/  IMAD.WIDE.U32 R8, R9, 0x8, R4 ;  /* 0x0000000809087825 */ /* 0x000fc800078e0004 */
[----:B------:R-:W-:Y:S01]  /*79a0*/  IMAD.WIDE.U32 R6, R25, 0x8, R4 ;  /* 0x0000000819067825 */ /* 0x000fe200078e0004 */
[----:B-----5:R1:W-:Y:S04]  /*79b0*/  STG.E.64 desc[UR8][R8.64], R10 ;  /* 0x0000000a08007986 */ /* 0x0203e8000c101b08 */
[----:B------:R1:W-:Y:S04]  /*79c0*/  STG.E.64 desc[UR8][R26.64], R12 ;  /* 0x0000000c1a007986 */ /* 0x0003e8000c101b08 */
[----:B------:R1:W-:Y:S04]  /*79d0*/  STG.E.64 desc[UR8][R28.64], R14 ;  /* 0x0000000e1c007986 */ /* 0x0003e8000c101b08 */
[----:B------:R1:W-:Y:S01]  /*79e0*/  STG.E.64 desc[UR8][R6.64], R18 ;  /* 0x0000001206007986 */ /* 0x0003e2000c101b08 */
[----:B------:R-:W-:Y:S05]  /*79f0*/  @P0 BRA `(.L_x_104) ;  /* 0xfffffffc006c0947 */ /* 0x000fea000383ffff */
.L_x_103:
[----:B------:R-:W-:Y:S05]  /*7a00*/  BRA.U !UP1, `(.L_x_102) ;  /* 0x0000000109e87547 */ /* 0x000fea000b800000 */
[----:B------:R-:W-:Y:S02]  /*7a10*/  UISETP.GE.U32.AND UP0, UPT, UR6, 0x4, UPT ;  /* 0x000000040600788c */ /* 0x000fe4000bf06070 */
[----:B------:R-:W-:-:S04]  /*7a20*/  ULOP3.LUT UR7, UR10, 0x3, URZ, 0xc0, !UPT ;  /* 0x000000030a077892 */ /* 0x000fc8000f8ec0ff */
[----:B------:R-:W-:-:S03]  /*7a30*/  UISETP.NE.AND UP1, UPT, UR7, URZ, UPT ;  /* 0x000000ff0700728c */ /* 0x000fc6000bf25270 */
[----:B------:R-:W-:Y:S08]  /*7a40*/  BRA.U !UP0, `(.L_x_105) ;  /* 0x00000001085c7547 */ /* 0x000ff0000b800000 */
[----:B------:R-:W5:Y:S01]  /*7a50*/  S2UR UR5, SR_CgaCtaId ;  /* 0x00000000000579c3 */ /* 0x000f620000008800 */
        /* <DEDUP_REMOVED lines=8> */
[----:B-----5:R-:W-:-:S06]  /*7ae0*/  ULEA UR4, UR5, UR4, 0x18 ;  /* 0x0000000405047291 */ /* 0x020fcc000f8ec0ff */
[----:B------:R-:W-:Y:S01]  /*7af0*/  LEA R17, R4, UR4, 0x3 ;  /* 0x0000000404117c11 */ /* 0x000fe2000f8e18ff */
[----:B-1----:R-:W-:-:S04]  /*7b00*/  IMAD.WIDE.U32 R14, R15, 0x8, R12 ;  /* 0x000000080f0e7825 */ /* 0x002fc800078e000c */
[----:B------:R-:W1:Y:S01]  /*7b10*/  LDS.64 R4, [R17] ;  /* 0x0000000011047984 */ /* 0x000e620000000a00 */
[----:B------:R-:W-:-:S03]  /*7b20*/  IMAD.WIDE.U32 R18, R19, 0x8, R12 ;  /* 0x0000000813127825 */ /* 0x000fc600078e000c */
[----:B------:R-:W2:Y:S01]  /*7b30*/  LDS.64 R6, [R17+0x8] ;  /* 0x0000080011067984 */ /* 0x000ea20000000a00 */
[----:B------:R-:W-:-:S03]  /*7b40*/  IMAD.WIDE.U32 R22, R23, 0x8, R12 ;  /* 0x0000000817167825 */ /* 0x000fc600078e000c */
[----:B------:R-:W3:Y:S01]  /*7b50*/  LDS.64 R8, [R17+0x10] ;  /* 0x0000100011087984 */ /* 0x000ee20000000a00 */
[----:B------:R-:W-:-:S03]  /*7b60*/  IMAD.WIDE.U32 R12, R25, 0x8, R12 ;  /* 0x00000008190c7825 */ /* 0x000fc600078e000c */
[----:B------:R-:W4:Y:S04]  /*7b70*/  LDS.64 R10, [R17+0x18] ;  /* 0x00001800110a7984 */ /* 0x000f280000000a00 */
[----:B-1----:R1:W-:Y:S04]  /*7b80*/  STG.E.64 desc[UR8][R14.64], R4 ;  /* 0x000000040e007986 */ /* 0x0023e8000c101b08 */
[----:B--2---:R1:W-:Y:S04]  /*7b90*/  STG.E.64 desc[UR8][R18.64], R6 ;  /* 0x0000000612007986 */ /* 0x0043e8000c101b08 */
[----:B---3--:R1:W-:Y:S04]  /*7ba0*/  STG.E.64 desc[UR8][R22.64], R8 ;  /* 0x0000000816007986 */ /* 0x0083e8000c101b08 */
[----:B----4-:R1:W-:Y:S02]  /*7bb0*/  STG.E.64 desc[UR8][R12.64], R10 ;  /* 0x0000000a0c007986 */ /* 0x0103e4000c101b08 */
.L_x_105:
[----:B------:R-:W-:Y:S05]  /*7bc0*/  BRA.U !UP1, `(.L_x_102) ;  /* 0x0000000109787547 */ /* 0x000fea000b800000 */
[----:B------:R-:W-:Y:S02]  /*7bd0*/  UISETP.NE.AND UP0, UPT, UR7, 0x1, UPT ;  /* 0x000000010700788c */ /* 0x000fe4000bf05270 */
[----:B------:R-:W-:-:S04]  /*7be0*/  ULOP3.LUT UR4, UR10, 0x1, URZ, 0xc0, !UPT ;  /* 0x000000010a047892 */ /* 0x000fc8000f8ec0ff */
[----:B------:R-:W-:-:S03]  /*7bf0*/  UISETP.NE.U32.AND UP1, UPT, UR4, 0x1, UPT ;  /* 0x000000010400788c */ /* 0x000fc6000bf25070 */
[----:B------:R-:W-:Y:S08]  /*7c00*/  BRA.U !UP0, `(.L_x_106) ;  /* 0x00000001083c7547 */ /* 0x000ff0000b800000 */
[----:B------:R-:W5:Y:S01]  /*7c10*/  S2UR UR5, SR_CgaCtaId ;  /* 0x00000000000579c3 */ /* 0x000f620000008800 */
[----:B------:R-:W-:Y:S01]  /*7c20*/  UMOV UR4, 0x400 ;  /* 0x0000040000047882 */ /* 0x000fe20000000000 */
[--C-:B-1----:R-:W-:Y:S02]  /*7c30*/  IMAD R4, R3, UR10, R2.reuse ;  /* 0x0000000a03047c24 */ /* 0x102fe4000f8e0202 */
[----:B--23--:R-:W-:Y:S01]  /*7c40*/  IMAD R9, R16, UR10, R2 ;  /* 0x0000000a10097c24 */ /* 0x00cfe2000f8e0202 */
[----:B------:R-:W-:-:S03]  /*7c50*/  IADD3 R2, PT, PT, R2, 0x2, RZ ;  /* 0x0000000202027810 */ /* 0x000fc60007ffe0ff */
[----:B------:R-:W1:Y:S01]  /*7c60*/  LDC.64 R6, c[0x0][0x388] ;  /* 0x0000e200ff067b82 */ /* 0x000e620000000a00 */
[----:B----4-:R-:W-:Y:S01]  /*7c70*/  VIADD R13, R9, 0x1 ;  /* 0x00000001090d7836 */ /* 0x010fe20000000000 */
[----:B-----5:R-:W-:-:S06]  /*7c80*/  ULEA UR4, UR5, UR4, 0x18 ;  /* 0x0000000405047291 */ /* 0x020fcc000f8ec0ff */
[----:B------:R-:W-:Y:S01]  /*7c90*/  LEA R12, R4, UR4, 0x3 ;  /* 0x00000004040c7c11 */ /* 0x000fe2000f8e18ff */
[----:B-1----:R-:W-:-:S04]  /*7ca0*/  IMAD.WIDE.U32 R8, R9, 0x8, R6 ;  /* 0x0000000809087825 */ /* 0x002fc800078e0006 */
[----:B------:R-:W1:Y:S01]  /*7cb0*/  LDS.64 R4, [R12] ;  /* 0x000000000c047984 */ /* 0x000e620000000a00 */
[----:B------:R-:W-:-:S03]  /*7cc0*/  IMAD.WIDE.U32 R6, R13, 0x8, R6 ;  /* 0x000000080d067825 */ /* 0x000fc600078e0006 */
[----:B------:R-:W2:Y:S04]  /*7cd0*/  LDS.64 R10, [R12+0x8] ;  /* 0x000008000c0a7984 */ /* 0x000ea80000000a00 */
[----:B-1----:R1:W-:Y:S04]  /*7ce0*/  STG.E.64 desc[UR8][R8.64], R4 ;  /* 0x0000000408007986 */ /* 0x0023e8000c101b08 */
[----:B--2---:R1:W-:Y:S02]  /*7cf0*/  STG.E.64 desc[UR8][R6.64], R10 ;  /* 0x0000000a06007986 */ /* 0x0043e4000c101b08 */
.L_x_106:
[----:B------:R-:W-:Y:S05]  /*7d00*/  BRA.U UP1, `(.L_x_102) ;  /* 0x0000000101287547 */ /* 0x000fea000b800000 */
[----:B------:R-:W5:Y:S01]  /*7d10*/  S2UR UR5, SR_CgaCtaId ;  /* 0x00000000000579c3 */ /* 0x000f620000008800 */
[----:B------:R-:W-:Y:S01]  /*7d20*/  UMOV UR4, 0x400 ;  /* 0x0000040000047882 */ /* 0x000fe20000000000 */
[----:B------:R-:W-:-:S06]  /*7d30*/  IMAD R3, R3, UR10, R2 ;  /* 0x0000000a03037c24 */ /* 0x000fcc000f8e0202 */
[----:B-1----:R-:W1:Y:S01]  /*7d40*/  LDC.64 R6, c[0x0][0x388] ;  /* 0x0000e200ff067b82 */ /* 0x002e620000000a00 */
[----:B-----5:R-:W-:-:S06]  /*7d50*/  ULEA UR4, UR5, UR4, 0x18 ;  /* 0x0000000405047291 */ /* 0x020fcc000f8ec0ff */
[----:B------:R-:W-:Y:S01]  /*7d60*/  LEA R4, R3, UR4, 0x3 ;  /* 0x0000000403047c11 */ /* 0x000fe2000f8e18ff */
[----:B------:R-:W-:-:S04]  /*7d70*/  IMAD R3, R16, UR10, R2 ;  /* 0x0000000a10037c24 */ /* 0x000fc8000f8e0202 */
[----:B-1----:R-:W-:Y:S01]  /*7d80*/  IMAD.WIDE.U32 R2, R3, 0x8, R6 ;  /* 0x0000000803027825 */ /* 0x002fe200078e0006 */
[----:B------:R-:W1:Y:S04]  /*7d90*/  LDS.64 R4, [R4] ;  /* 0x0000000004047984 */ /* 0x000e680000000a00 */
[----:B-1----:R1:W-:Y:S02]  /*7da0*/  STG.E.64 desc[UR8][R2.64], R4 ;  /* 0x0000000402007986 */ /* 0x0023e4000c101b08 */
.L_x_102:
[----:B-1----:R-:W1:Y:S04]  /*7db0*/  LDS.64 R2, [R0] ;  /* 0x0000000000027984 */ /* 0x002e680000000a00 */
[----:B-1----:R-:W-:Y:S01]  /*7dc0*/  STG.E.64 desc[UR8][R20.64], R2 ;  /* 0x0000000214007986 */ /* 0x002fe2000c101b08 */
[----:B------:R-:W-:Y:S05]  /*7dd0*/  EXIT ;  /* 0x000000000000794d */ /* 0x000fea0003800000 */
.L_x_107:
        /* <DEDUP_REMOVED lines=10> */
.L_x_118:


//--------------------- .text._Z12setup_kernelP17curandStateXORWOWm --------------------------
	.section	.text._Z12setup_kernelP17curandStateXORWOWm,"ax",@progbits
	.align	128
        .global         _Z12setup_kernelP17curandStateXORWOWm
        .type           _Z12setup_kernelP17curandStateXORWOWm,@function
        .size           _Z12setup_kernelP17curandStateXORWOWm,(.L_x_119 - _Z12setup_kernelP17curandStateXORWOWm)
        .other          _Z12setup_kernelP17curandStateXORWOWm,@"STO_CUDA_ENTRY STV_DEFAULT"
_Z12setup_kernelP17curandStateXORWOWm:
.text._Z12setup_kernelP17curandStateXORWOWm:
[----:B------:R-:W-:Y:S01]  /*0000*/  LDC R1, c[0x0][0x37c] ;  /* 0x0000df00ff017b82 */ /* 0x000fe20000000800 */
[----:B------:R-:W0:Y:S07]  /*0010*/  S2R R13, SR_TID.X ;  /* 0x00000000000d7919 */ /* 0x000e2e0000002100 */
[----:B------:R-:W1:Y:S01]  /*0020*/  LDC.64 R2, c[0x0][0x388] ;  /* 0x0000e200ff027b82 */ /* 0x000e620000000a00 */
[----:B------:R-:W2:Y:S01]  /*0030*/  LDCU.64 UR4, c[0x0][0x358] ;  /* 0x00006b00ff0477ac */ /* 0x000ea20008000a00 */
[----:B------:R-:W-:Y:S06]  /*0040*/  BSSY.RECONVERGENT B0, `(.L_x_108) ;  /* 0x00000e5000007945 */ /* 0x000fec0003800200 */
[----:B------:R-:W0:Y:S08]  /*0050*/  S2UR UR6, SR_CTAID.X ;  /* 0x00000000000679c3 */ /* 0x000e300000002500 */
[----:B------:R-:W0:Y:S08]  /*0060*/  LDC R4, c[0x0][0x360] ;  /* 0x0000d800ff047b82 */ /* 0x000e300000000800 */
[----:B------:R-:W3:Y:S01]  /*0070*/  LDC.64 R6, c[0x0][0x380] ;  /* 0x0000e000ff067b82 */ /* 0x000ee20000000a00 */
[----:B-1----:R-:W-:-:S02]  /*0080*/  LOP3.LUT R0, R2, 0xaad26b49, RZ, 0x3c, !PT ;  /* 0xaad26b4902007812 */ /* 0x002fc400078e3cff */
[----:B------:R-:W-:-:S03]  /*0090*/  LOP3.LUT R2, R3, 0xf7dcefdd, RZ, 0x3c, !PT ;  /* 0xf7dcefdd03027812 */ /* 0x000fc600078e3cff */
[----:B------:R-:W-:Y:S02]  /*00a0*/  IMAD R0, R0, 0x4182bed5, RZ ;  /* 0x4182bed500007824 */ /* 0x000fe400078e02ff */
[----:B------:R-:W-:Y:S02]  /*00b0*/  IMAD R3, R2, -0x658354e5, RZ ;  /* 0x9a7cab1b02037824 */ /* 0x000fe400078e02ff */
[C---:B------:R-:W-:Y:S01]  /*00c0*/  VIADD R5, R0.reuse, 0x75bcd15 ;  /* 0x075bcd1500057836 */ /* 0x040fe20000000000 */
[C---:B------:R-:W-:Y:S01]  /*00d0*/  LOP3.LUT R8, R0.reuse, 0x159a55e5, RZ, 0x3c, !PT ;  /* 0x159a55e500087812 */ /* 0x040fe200078e3cff */
[----:B------:R-:W-:Y:S01]  /*00e0*/  VIADD R11, R0, 0x583f19 ;  /* 0x00583f19000b7836 */ /* 0x000fe20000000000 */
[C---:B------:R-:W-:Y:S01]  /*00f0*/  LOP3.LUT R10, R3.reuse, 0x5491333, RZ, 0x3c, !PT ;  /* 0x05491333030a7812 */ /* 0x040fe200078e3cff */
[----:B------:R-:W-:Y:S02]  /*0100*/  VIADD R9, R3, 0x1f123bb5 ;  /* 0x1f123bb503097836 */ /* 0x000fe40000000000 */
[----:B0-----:R-:W-:Y:S01]  /*0110*/  IMAD R13, R4, UR6, R13 ;  /* 0x00000006040d7c24 */ /* 0x001fe2000f8e020d */
[----:B------:R-:W-:-:S04]  /*0120*/  IADD3 R4, PT, PT, R0, 0x64f0c9, R3 ;  /* 0x0064f0c900047810 */ /* 0x000fc80007ffe003 */
[C---:B------:R-:W-:Y:S01]  /*0130*/  ISETP.NE.AND P0, PT, R13.reuse, RZ, PT ;  /* 0x000000ff0d00720c */ /* 0x040fe20003f05270 */
[----:B---3--:R-:W-:-:S05]  /*0140*/  IMAD.WIDE R6, R13, 0x30, R6 ;  /* 0x000000300d067825 */ /* 0x008fca00078e0206 */
[----:B--2---:R0:W-:Y:S04]  /*0150*/  STG.E.64 desc[UR4][R6.64], R4 ;  /* 0x0000000406007986 */ /* 0x0041e8000c101b04 */
[----:B------:R0:W-:Y:S04]  /*0160*/  STG.E.64 desc[UR4][R6.64+0x8], R8 ;  /* 0x0000080806007986 */ /* 0x0001e8000c101b04 */
[----:B------:R0:W-:Y:S01]  /*0170*/  STG.E.64 desc[UR4][R6.64+0x10], R10 ;  /* 0x0000100a06007986 */ /* 0x0001e2000c101b04 */
[----:B------:R-:W-:Y:S05]  /*0180*/  @!P0 BRA `(.L_x_109) ;  /* 0x0000000c00408947 */ /* 0x000fea0003800000 */
[----:B------:R-:W-:Y:S01]  /*0190*/  SHF.R.S32.HI R0, RZ, 0x1f, R13 ;  /* 0x0000001fff007819 */ /* 0x000fe2000001140d */
[----:B------:R-:W-:-:S07]  /*01a0*/  IMAD.MOV.U32 R12, RZ, RZ, RZ ;  /* 0x000000ffff0c7224 */ /* 0x000fce00078e00ff */
.L_x_115:
[----:B-1----:R-:W-:Y:S01]  /*01b0*/  LOP3.LUT R2, R13, 0x3, RZ, 0xc0, !PT ;  /* 0x000000030d027812 */ /* 0x002fe200078ec0ff */
[----:B------:R-:W-:Y:S03]  /*01c0*/  BSSY.RECONVERGENT B1, `(.L_x_110) ;  /* 0x00000c6000017945 */ /* 0x000fe60003800200 */
[----:B------:R-:W-:-:S04]  /*01d0*/  ISETP.NE.U32.AND P0, PT, R2, RZ, PT ;  /* 0x000000ff0200720c */ /* 0x000fc80003f05070 */
[----:B------:R-:W-:-:S13]  /*01e0*/  ISETP.NE.AND.EX P0, PT, RZ, RZ, PT, P0 ;  /* 0x000000ffff00720c */ /* 0x000fda0003f05300 */
[----:B------:R-:W-:Y:S05]  /*01f0*/  @!P0 BRA `(.L_x_111) ;  /* 0x0000000c00088947 */ /* 0x000fea0003800000 */
[----:B0-----:R-:W0:Y:S01]  /*0200*/  LDC.64 R8, c[0x4][RZ] ;  /* 0x01000000ff087b82 */ /* 0x001e220000000a00 */
[----:B------:R-:W-:Y:S02]  /*0210*/  IMAD.MOV.U32 R14, RZ, RZ, RZ ;  /* 0x000000ffff0e7224 */ /* 0x000fe400078e00ff */
[----:B0-----:R-:W-:-:S07]  /*0220*/  IMAD.WIDE.U32 R8, R12, 0xc80, R8 ;  /* 0x00000c800c087825 */ /* 0x001fce00078e0008 */
.L_x_114:
[----:B-1----:R-:W-:Y:S01]  /*0230*/  IMAD.MOV.U32 R15, RZ, RZ, RZ ;  /* 0x000000ffff0f7224 */ /* 0x002fe200078e00ff */
[----:B------:R-:W-:Y:S01]  /*0240*/  CS2R R2, SRZ ;  /* 0x0000000000027805 */ /* 0x000fe2000001ff00 */
[----:B------:R-:W-:Y:S01]  /*0250*/  IMAD.MOV.U32 R17, RZ, RZ, RZ ;  /* 0x000000ffff117224 */ /* 0x000fe200078e00ff */
[----:B------:R-:W-:-:S07]  /*0260*/  CS2R R4, SRZ ;  /* 0x0000000000047805 */ /* 0x000fce000001ff00 */
.L_x_113:
[----:B------:R-:W-:-:S05]  /*0270*/  IMAD.WIDE.U32 R10, R17, 0x4, R6 ;  /* 0x00000004110a7825 */ /* 0x000fca00078e0006 */
[----:B------:R0:W5:Y:S01]  /*0280*/  LDG.E R16, desc[UR4][R10.64+0x4] ;  /* 0x000004040a107981 */ /* 0x000162000c1e1900 */
[----:B------:R-:W-:-:S07]  /*0290*/  IMAD.MOV.U32 R19, RZ, RZ, RZ ;  /* 0x000000ffff137224 */ /* 0x000fce00078e00ff */
.L_x_112:
[----:B-----5:R-:W-:Y:S01]  /*02a0*/  SHF.R.U32.HI R24, RZ, R19, R16 ;  /* 0x00000013ff187219 */ /* 0x020fe20000011610 */
[----:B0-----:R-:W-:-:S03]  /*02b0*/  IMAD.SHL.U32 R10, R17, 0x20, RZ ;  /* 0x00000020110a7824 */ /* 0x001fc600078e00ff */
[----:B------:R-:W-:Y:S01]  /*02c0*/  LOP3.LUT R11, R24, 0x1, RZ, 0xc0, !PT ;  /* 0x00000001180b7812 */ /* 0x000fe200078ec0ff */
[----:B------:R-:W-:-:S03]  /*02d0*/  IMAD.IADD R10, R10, 0x1, R19 ;  /* 0x000000010a0a7824 */ /* 0x000fc600078e0213 */
[----:B------:R-:W-:Y:S01]  /*02e0*/  ISETP.NE.U32.AND P0, PT, R11, 0x1, PT ;  /* 0x000000010b00780c */ /* 0x000fe20003f05070 */
[----:B------:R-:W-:-:S03]  /*02f0*/  IMAD R11, R10, 0x5, RZ ;  /* 0x000000050a0b7824 */ /* 0x000fc600078e02ff */
[----:B------:R-:W-:Y:S01]  /*0300*/  R2P PR, R24, 0x7e ;  /* 0x0000007e18007804 */ /* 0x000fe20000000000 */
[----:B------:R-:W-:-:S08]  /*0310*/  IMAD.WIDE.U32 R10, R11, 0x4, R8 ;  /* 0x000000040b0a7825 */ /* 0x000fd000078e0008 */
[----:B------:R-:W2:Y:S04]  /*0320*/  @!P0 LDG.E R18, desc[UR4][R10.64] ;  /* 0x000000040a128981 */ /* 0x000ea8000c1e1900 */
[----:B------:R-:W3:Y:S04]  /*0330*/  @!P0 LDG.E R20, desc[UR4][R10.64+0x10] ;  /* 0x000010040a148981 */ /* 0x000ee8000c1e1900 */
[----:B------:R-:W4:Y:S04]  /*0340*/  @P1 LDG.E R22, desc[UR4][R10.64+0x14] ;  /* 0x000014040a161981 */ /* 0x000f28000c1e1900 */
[----:B------:R-:W4:Y:S04]  /*0350*/  @P2 LDG.E R26, desc[UR4][R10.64+0x28] ;  /* 0x000028040a1a2981 */ /* 0x000f28000c1e1900 */
[----:B------:R-:W4:Y:S04]  /*0360*/  @!P0 LDG.E R21, desc[UR4][R10.64+0x4] ;  /* 0x000004040a158981 */ /* 0x000f28000c1e1900 */
[----:B------:R-:W4:Y:S04]  /*0370*/  @!P0 LDG.E R23, desc[UR4][R10.64+0xc] ;  /* 0x00000c040a178981 */ /* 0x000f28000c1e1900 */
[----:B------:R-:W4:Y:S04]  /*0380*/  @P1 LDG.E R25, desc[UR4][R10.64+0x18] ;  /* 0x000018040a191981 */ /* 0x000f28000c1e1900 */
[----:B------:R-:W4:Y:S04]  /*0390*/  @P3 LDG.E R28, desc[UR4][R10.64+0x3c] ;  /* 0x00003c040a1c3981 */ /* 0x000f28000c1e1900 */
[----:B------:R-:W4:Y:S01]  /*03a0*/  @P6 LDG.E R27, desc[UR4][R10.64+0x7c] ;  /* 0x00007c040a1b6981 */ /* 0x000f22000c1e1900 */
[----:B--2---:R-:W-:-:S03]  /*03b0*/  @!P0 LOP3.LUT R15, R15, R18, RZ, 0x3c, !PT ;  /* 0x000000120f0f8212 */ /* 0x004fc600078e3cff */
[----:B------:R-:W2:Y:S01]  /*03c0*/  @!P0 LDG.E R18, desc[UR4][R10.64+0x8] ;  /* 0x000008040a128981 */ /* 0x000ea2000c1e1900 */
[----:B---3--:R-:W-:-:S03]  /*03d0*/  @!P0 LOP3.LUT R3, R3, R20, RZ, 0x3c, !PT ;  /* 0x0000001403038212 */ /* 0x008fc600078e3cff */
[----:B------:R-:W3:Y:S01]  /*03e0*/  @P1 LDG.E R20, desc[UR4][R10.64+0x24] ;  /* 0x000024040a141981 */ /* 0x000ee2000c1e1900 */
[----:B----4-:R-:W-:-:S03]  /*03f0*/  @P1 LOP3.LUT R15, R15, R22, RZ, 0x3c, !PT ;  /* 0x000000160f0f1212 */ /* 0x010fc600078e3cff */
[----:B------:R-:W4:Y:S01]  /*0400*/  @P2 LDG.E R22, desc[UR4][R10.64+0x38] ;  /* 0x000038040a162981 */ /* 0x000f22000c1e1900 */
[----:B------:R-:W-:-:S03]  /*0410*/  @P2 LOP3.LUT R15, R15, R26, RZ, 0x3c, !PT ;  /* 0x0000001a0f0f2212 */ /* 0x000fc600078e3cff */
[----:B------:R-:W4:Y:S01]  /*0420*/  @P4 LDG.E R26, desc[UR4][R10.64+0x50] ;  /* 0x000050040a1a4981 */ /* 0x000f22000c1e1900 */
[----:B------:R-:W-:-:S03]  /*0430*/  @!P0 LOP3.LUT R4, R4, R21, RZ, 0x3c, !PT ;  /* 0x0000001504048212 */ /* 0x000fc600078e3cff */
[----:B------:R-:W4:Y:S01]  /*0440*/  @P1 LDG.E R21, desc[UR4][R10.64+0x20] ;  /* 0x000020040a151981 */ /* 0x000f22000c1e1900 */
[----:B------:R-:W-:-:S03]  /*0450*/  @!P0 LOP3.LUT R2, R2, R23, RZ, 0x3c, !PT ;  /* 0x0000001702028212 */ /* 0x000fc600078e3cff */
[----:B------:R-:W4:Y:S01]  /*0460*/  @P2 LDG.E R23, desc[UR4][R10.64+0x2c] ;  /* 0x00002c040a172981 */ /* 0x000f22000c1e1900 */
[----:B------:R-:W-:-:S03]  /*0470*/  @P1 LOP3.LUT R4, R4, R25, RZ, 0x3c, !PT ;  /* 0x0000001904041212 */ /* 0x000fc600078e3cff */
[----:B------:R-:W4:Y:S01]  /*0480*/  @P2 LDG.E R25, desc[UR4][R10.64+0x34] ;  /* 0x000034040a192981 */ /* 0x000f22000c1e1900 */
[----:B--2---:R-:W-:-:S03]  /*0490*/  @!P0 LOP3.LUT R5, R5, R18, RZ, 0x3c, !PT ;  /* 0x0000001205058212 */ /* 0x004fc600078e3cff */
[----:B------:R-:W2:Y:S01]  /*04a0*/  @P1 LDG.E R18, desc[UR4][R10.64+0x1c] ;  /* 0x00001c040a121981 */ /* 0x000ea2000c1e1900 */
[----:B---3--:R-:W-:-:S03]  /*04b0*/  @P1 LOP3.LUT R3, R3, R20, RZ, 0x3c, !PT ;  /* 0x0000001403031212 */ /* 0x008fc600078e3cff */
[----:B------:R-:W3:Y:S01]  /*04c0*/  @P2 LDG.E R20, desc[UR4][R10.64+0x30] ;  /* 0x000030040a142981 */ /* 0x000ee2000c1e1900 */
[----:B----4-:R-:W-:-:S03]  /*04d0*/  @P2 LOP3.LUT R3, R3, R22, RZ, 0x3c, !PT ;  /* 0x0000001603032212 */ /* 0x010fc600078e3cff */
[----:B------:R-:W4:Y:S01]  /*04e0*/  @P3 LDG.E R22, desc[UR4][R10.64+0x4c] ;  /* 0x00004c040a163981 */ /* 0x000f22000c1e1900 */
[----:B------:R-:W-:-:S04]  /*04f0*/  @P3 LOP3.LUT R15, R15, R28, RZ, 0x3c, !PT ;  /* 0x0000001c0f0f3212 */ /* 0x000fc800078e3cff */
[----:B------:R-:W-:Y:S02]  /*0500*/  @P4 LOP3.LUT R15, R15, R26, RZ, 0x3c, !PT ;  /* 0x0000001a0f0f4212 */ /* 0x000fe400078e3cff */
[----:B------:R-:W-:Y:S01]  /*0510*/  @P1 LOP3.LUT R2, R2, R21, RZ, 0x3c, !PT ;  /* 0x0000001502021212 */ /* 0x000fe200078e3cff */
[----:B------:R-:W4:Y:S04]  /*0520*/  @P5 LDG.E R26, desc[UR4][R10.64+0x64] ;  /* 0x000064040a1a5981 */ /* 0x000f28000c1e1900 */
[----:B------:R-:W4:Y:S01]  /*0530*/  @P3 LDG.E R21, desc[UR4][R10.64+0x40] ;  /* 0x000040040a153981 */ /* 0x000f22000c1e1900 */
[----:B------:R-:W-:Y:S02]  /*0540*/  @P2 LOP3.LUT R4, R4, R23, RZ, 0x3c, !PT ;  /* 0x0000001704042212 */ /* 0x000fe400078e3cff */
[----:B------:R-:W-:Y:S01]  /*0550*/  @P2 LOP3.LUT R2, R2, R25, RZ, 0x3c, !PT ;  /* 0x0000001902022212 */ /* 0x000fe200078e3cff */
[----:B------:R-:W4:Y:S04]  /*0560*/  @P3 LDG.E R23, desc[UR4][R10.64+0x48] ;  /* 0x000048040a173981 */ /* 0x000f28000c1e1900 */
[----:B------:R-:W4:Y:S01]  /*0570*/  @P4 LDG.E R25, desc[UR4][R10.64+0x54] ;  /* 0x000054040a194981 */ /* 0x000f22000c1e1900 */
[----:B--2---:R-:W-:-:S03]  /*0580*/  @P1 LOP3.LUT R5, R5, R18, RZ, 0x3c, !PT ;  /* 0x0000001205051212 */ /* 0x004fc600078e3cff */
[----:B------:R-:W2:Y:S01]  /*0590*/  @P3 LDG.E R18, desc[UR4][R10.64+0x44] ;  /* 0x000044040a123981 */ /* 0x000ea2000c1e1900 */
[----:B---3--:R-:W-:-:S03]  /*05a0*/  @P2 LOP3.LUT R5, R5, R20, RZ, 0x3c, !PT ;  /* 0x0000001405052212 */ /* 0x008fc600078e3cff */
[----:B------:R-:W3:Y:S01]  /*05b0*/  @P4 LDG.E R20, desc[UR4][R10.64+0x58] ;  /* 0x000058040a144981 */ /* 0x000ee2000c1e1900 */
[----:B----4-:R-:W-:-:S03]  /*05c0*/  @P3 LOP3.LUT R3, R3, R22, RZ, 0x3c, !PT ;  /* 0x0000001603033212 */ /* 0x010fc600078e3cff */
[----:B------:R-:W4:Y:S01]  /*05d0*/  @P4 LDG.E R22, desc[UR4][R10.64+0x60] ;  /* 0x000060040a164981 */ /* 0x000f22000c1e1900 */
[----:B------:R-:W-:Y:S02]  /*05e0*/  LOP3.LUT P0, RZ, R24, 0x80, RZ, 0xc0, !PT ;  /* 0x0000008018ff7812 */ /* 0x000fe4000780c0ff */
[----:B------:R-:W-:Y:S02]  /*05f0*/  @P5 LOP3.LUT R15, R15, R26, RZ, 0x3c, !PT ;  /* 0x0000001a0f0f5212 */ /* 0x000fe400078e3cff */
[----:B------:R-:W4:Y:S01]  /*0600*/  @P6 LDG.E R26, desc[UR4][R10.64+0x78] ;  /* 0x000078040a1a6981 */ /* 0x000f22000c1e1900 */
[----:B------:R-:W-:-:S03]  /*0610*/  @P3 LOP3.LUT R4, R4, R21, RZ, 0x3c, !PT ;  /* 0x0000001504043212 */ /* 0x000fc600078e3cff */
[----:B------:R-:W4:Y:S01]  /*0620*/  @P4 LDG.E R21, desc[UR4][R10.64+0x5c] ;  /* 0x00005c040a154981 */ /* 0x000f22000c1e1900 */
[----:B------:R-:W-:-:S03]  /*0630*/  @P3 LOP3.LUT R2, R2, R23, RZ, 0x3c, !PT ;  /* 0x0000001702023212 */ /* 0x000fc600078e3cff */
[----:B------:R-:W4:Y:S01]  /*0640*/  @P5 LDG.E R23, desc[UR4][R10.64+0x68] ;  /* 0x000068040a175981 */ /* 0x000f22000c1e1900 */
[----:B------:R-:W-:-:S03]  /*0650*/  @P4 LOP3.LUT R4, R4, R25, RZ, 0x3c, !PT ;  /* 0x0000001904044212 */ /* 0x000fc600078e3cff */
[----:B------:R-:W4:Y:S01]  /*0660*/  @P5 LDG.E R25, desc[UR4][R10.64+0x70] ;  /* 0x000070040a195981 */ /* 0x000f22000c1e1900 */
[----:B--2---:R-:W-:-:S03]  /*0670*/  @P3 LOP3.LUT R5, R5, R18, RZ, 0x3c, !PT ;  /* 0x0000001205053212 */ /* 0x004fc600078e3cff */
[----:B------:R-:W2:Y:S01]  /*0680*/  @P5 LDG.E R18, desc[UR4][R10.64+0x6c] ;  /* 0x00006c040a125981 */ /* 0x000ea2000c1e1900 */
[----:B---3--:R-:W-:-:S03]  /*0690*/  @P4 LOP3.LUT R5, R5, R20, RZ, 0x3c, !PT ;  /* 0x0000001405054212 */ /* 0x008fc600078e3cff */
[----:B------:R-:W3:Y:S01]  /*06a0*/  @P5 LDG.E R20, desc[UR4][R10.64+0x74] ;  /* 0x000074040a145981 */ /* 0x000ee2000c1e1900 */
[----:B----4-:R-:W-:-:S03]  /*06b0*/  @P4 LOP3.LUT R3, R3, R22, RZ, 0x3c, !PT ;  /* 0x0000001603034212 */ /* 0x010fc600078e3cff */
[----:B------:R-:W4:Y:S01]  /*06c0*/  @P0 LDG.E R22, desc[UR4][R10.64+0x8c] ;  /* 0x00008c040a160981 */ /* 0x000f22000c1e1900 */
[----:B------:R-:W-:-:S03]  /*06d0*/  @P6 LOP3.LUT R15, R15, R26, RZ, 0x3c, !PT ;  /* 0x0000001a0f0f6212 */ /* 0x000fc600078e3cff */
        /* <DEDUP_REMOVED lines=13> */
[----:B------:R-:W-:Y:S02]  /*07b0*/  @P6 LOP3.LUT R4, R4, R27, RZ, 0x3c, !PT ;  /* 0x0000001b04046212 */ /* 0x000fe400078e3cff */
[----:B------:R-:W-:Y:S02]  /*07c0*/  @P6 LOP3.LUT R2, R2, R21, RZ, 0x3c, !PT ;  /* 0x0000001502026212 */ /* 0x000fe400078e3cff */
[----:B------:R-:W-:Y:S02]  /*07d0*/  @P0 LOP3.LUT R4, R4, R23, RZ, 0x3c, !PT ;  /* 0x0000001704040212 */ /* 0x000fe400078e3cff */
[----:B------:R-:W-:Y:S02]  /*07e0*/  @P0 LOP3.LUT R2, R2, R25, RZ, 0x3c, !PT ;  /* 0x0000001902020212 */ /* 0x000fe400078e3cff */
[----:B--2---:R-:W-:Y:S02]  /*07f0*/  @P6 LOP3.LUT R5, R5, R18, RZ, 0x3c, !PT ;  /* 0x0000001205056212 */ /* 0x004fe400078e3cff */
[----:B---3--:R-:W-:-:S02]  /*0800*/  @P6 LOP3.LUT R3, R3, R20, RZ, 0x3c, !PT ;  /* 0x0000001403036212 */ /* 0x008fc400078e3cff */
[----:B----4-:R-:W-:Y:S02]  /*0810*/  @P0 LOP3.LUT R5, R5, R22, RZ, 0x3c, !PT ;  /* 0x0000001605050212 */ /* 0x010fe400078e3cff */
[----:B------:R-:W-:Y:S02]  /*0820*/  @P0 LOP3.LUT R3, R3, R26, RZ, 0x3c, !PT ;  /* 0x0000001a03030212 */ /* 0x000fe400078e3cff */
[----:B------:R-:W-:-:S13]  /*0830*/  R2P PR, R24.B1, 0x7f ;  /* 0x0000007f18007804 */ /* 0x000fda0000001000 */
[----:B------:R-:W2:Y:S04]  /*0840*/  @P0 LDG.E R18, desc[UR4][R10.64+0xa0] ;  /* 0x0000a0040a120981 */ /* 0x000ea8000c1e1900 */
[----:B------:R-:W3:Y:S04]  /*0850*/  @P1 LDG.E R22, desc[UR4][R10.64+0xb4] ;  /* 0x0000b4040a161981 */ /* 0x000ee8000c1e1900 */
[----:B------:R-:W4:Y:S04]  /*0860*/  @P2 LDG.E R26, desc[UR4][R10.64+0xc8] ;  /* 0x0000c8040a1a2981 */ /* 0x000f28000c1e1900 */
[----:B------:R-:W4:Y:S04]  /*0870*/  @P3 LDG.E R28, desc[UR4][R10.64+0xdc] ;  /* 0x0000dc040a1c3981 */ /* 0x000f28000c1e1900 */
[----:B------:R-:W4:Y:S04]  /*0880*/  @P0 LDG.E R23, desc[UR4][R10.64+0xa4] ;  /* 0x0000a4040a170981 */ /* 0x000f28000c1e1900 */
[----:B------:R-:W4:Y:S04]  /*0890*/  @P0 LDG.E R20, desc[UR4][R10.64+0xa8] ;  /* 0x0000a8040a140981 */ /* 0x000f28000c1e1900 */
[----:B------:R-:W4:Y:S04]  /*08a0*/  @P4 LDG.E R25, desc[UR4][R10.64+0xf0] ;  /* 0x0000f0040a194981 */ /* 0x000f28000c1e1900 */
        /* <DEDUP_REMOVED lines=21> */
[----:B------:R-:W-:Y:S02]  /*0a00*/  LOP3.LUT P0, RZ, R24, 0x8000, RZ, 0xc0, !PT ;  /* 0x0000800018ff7812 */ /* 0x000fe4000780c0ff */
[----:B----4-:R-:W-:Y:S01]  /*0a10*/  @P5 LOP3.LUT R15, R15, R26, RZ, 0x3c, !PT ;  /* 0x0000001a0f0f5212 */ /* 0x010fe200078e3cff */
[----:B------:R-:W4:Y:S04]  /*0a20*/  @P3 LDG.E R24, desc[UR4][R10.64+0xe4] ;  /* 0x0000e4040a183981 */ /* 0x000f28000c1e1900 */
[----:B------:R-:W2:Y:S01]  /*0a30*/  @P6 LDG.E R26, desc[UR4][R10.64+0x118] ;  /* 0x000118040a1a6981 */ /* 0x000ea2000c1e1900 */
        /* <DEDUP_REMOVED lines=8> */
[----:B---3--:R-:W-:-:S03]  /*0ac0*/  @P2 LOP3.LUT R3, R3, R22, RZ, 0x3c, !PT ;  /* 0x0000001603032212 */ /* 0x008fc600078e3cff */
[----:B------:R-:W3:Y:S01]  /*0ad0*/  @P4 LDG.E R22, desc[UR4][R10.64+0x100] ;  /* 0x000100040a164981 */ /* 0x000ee2000c1e1900 */
[----:B--2---:R-:W-:-:S03]  /*0ae0*/  @P6 LOP3.LUT R15, R15, R26, RZ, 0x3c, !PT ;  /* 0x0000001a0f0f6212 */ /* 0x004fc600078e3cff */
[----:B------:R-:W2:Y:S01]  /*0af0*/  @P0 LDG.E R26, desc[UR4][R10.64+0x12c] ;  /* 0x00012c040a1a0981 */ /* 0x000ea2000c1e1900 */
[----:B----4-:R-:W-:-:S03]  /*0b00*/  @P2 LOP3.LUT R2, R2, R23, RZ, 0x3c, !PT ;  /* 0x0000001702022212 */ /* 0x010fc600078e3cff */
[----:B------:R-:W4:Y:S01]  /*0b10*/  @P4 LDG.E R23, desc[UR4][R10.64+0xfc] ;  /* 0x0000fc040a174981 */ /* 0x000f22000c1e1900 */
[----:B------:R-:W-:-:S03]  /*0b20*/  @P2 LOP3.LUT R5, R5, R20, RZ, 0x3c, !PT ;  /* 0x0000001405052212 */ /* 0x000fc600078e3cff */
[----:B------:R-:W4:Y:S01]  /*0b30*/  @P4 LDG.E R20, desc[UR4][R10.64+0xf8] ;  /* 0x0000f8040a144981 */ /* 0x000f22000c1e1900 */
[----:B------:R-:W-:Y:S02]  /*0b40*/  @P3 LOP3.LUT R2, R2, R27, RZ, 0x3c, !PT ;  /* 0x0000001b02023212 */ /* 0x000fe400078e3cff */
[----:B------:R-:W-:Y:S01]  /*0b50*/  @P3 LOP3.LUT R4, R4, R25, RZ, 0x3c, !PT ;  /* 0x0000001904043212 */ /* 0x000fe200078e3cff */
[----:B------:R-:W4:Y:S01]  /*0b60*/  @P5 LDG.E R27, desc[UR4][R10.64+0x110] ;  /* 0x000110040a1b5981 */ /* 0x000f22000c1e1900 */
[----:B------:R-:W-:-:S03]  /*0b70*/  @P3 LOP3.LUT R5, R5, R24, RZ, 0x3c, !PT ;  /* 0x0000001805053212 */ /* 0x000fc600078e3cff */
[----:B------:R-:W4:Y:S04]  /*0b80*/  @P5 LDG.E R25, desc[UR4][R10.64+0x108] ;  /* 0x000108040a195981 */ /* 0x000f28000c1e1900 */
        /* <DEDUP_REMOVED lines=19> */
[----:B------:R-:W-:-:S05]  /*0cc0*/  VIADD R19, R19, 0x10 ;  /* 0x0000001013137836 */ /* 0x000fca0000000000 */
[----:B------:R-:W-:Y:S02]  /*0cd0*/  ISETP.NE.AND P1, PT, R19, 0x20, PT ;  /* 0x000000201300780c */ /* 0x000fe40003f25270 */
[----:B------:R-:W-:Y:S02]  /*0ce0*/  @P5 LOP3.LUT R3, R3, R18, RZ, 0x3c, !PT ;  /* 0x0000001203035212 */ /* 0x000fe400078e3cff */
[----:B------:R-:W-:Y:S02]  /*0cf0*/  @P6 LOP3.LUT R4, R4, R21, RZ, 0x3c, !PT ;  /* 0x0000001504046212 */ /* 0x000fe400078e3cff */
[----:B---3--:R-:W-:-:S04]  /*0d00*/  @P6 LOP3.LUT R3, R3, R22, RZ, 0x3c, !PT ;  /* 0x0000001603036212 */ /* 0x008fc800078e3cff */
[----:B--2---:R-:W-:Y:S02]  /*0d10*/  @P0 LOP3.LUT R3, R3, R26, RZ, 0x3c, !PT ;  /* 0x0000001a03030212 */ /* 0x004fe400078e3cff */
[----:B----4-:R-:W-:Y:S02]  /*0d20*/  @P6 LOP3.LUT R2, R2, R23, RZ, 0x3c, !PT ;  /* 0x0000001702026212 */ /* 0x010fe400078e3cff */
[----:B------:R-:W-:Y:S02]  /*0d30*/  @P6 LOP3.LUT R5, R5, R20, RZ, 0x3c, !PT ;  /* 0x0000001405056212 */ /* 0x000fe400078e3cff */
[----:B------:R-:W-:Y:S02]  /*0d40*/  @P0 LOP3.LUT R2, R2, R27, RZ, 0x3c, !PT ;  /* 0x0000001b02020212 */ /* 0x000fe400078e3cff */
[----:B------:R-:W-:Y:S02]  /*0d50*/  @P0 LOP3.LUT R4, R4, R25, RZ, 0x3c, !PT ;  /* 0x0000001904040212 */ /* 0x000fe400078e3cff */
[----:B------:R-:W-:Y:S01]  /*0d60*/  @P0 LOP3.LUT R5, R5, R24, RZ, 0x3c, !PT ;  /* 0x0000001805050212 */ /* 0x000fe200078e3cff */
[----:B------:R-:W-:Y:S06]  /*0d70*/  @P1 BRA `(.L_x_112) ;  /* 0xfffffff400481947 */ /* 0x000fec000383ffff */
[----:B------:R-:W-:-:S05]  /*0d80*/  VIADD R17, R17, 0x1 ;  /* 0x0000000111117836 */ /* 0x000fca0000000000 */
[----:B------:R-:W-:-:S13]  /*0d90*/  ISETP.NE.AND P0, PT, R17, 0x5, PT ;  /* 0x000000051100780c */ /* 0x000fda0003f05270 */
[----:B------:R-:W-:Y:S05]  /*0da0*/  @P0 BRA `(.L_x_113) ;  /* 0xfffffff400300947 */ /* 0x000fea000383ffff */
[----:B------:R1:W-:Y:S01]  /*0db0*/  STG.E.64 desc[UR4][R6.64+0x8], R4 ;  /* 0x0000080406007986 */ /* 0x0003e2000c101b04 */
[----:B------:R-:W-:Y:S01]  /*0dc0*/  VIADD R14, R14, 0x1 ;  /* 0x000000010e0e7836 */ /* 0x000fe20000000000 */
[----:B------:R-:W-:Y:S02]  /*0dd0*/  LOP3.LUT R11, R13, 0x3, RZ, 0xc0, !PT ;  /* 0x000000030d0b7812 */ /* 0x000fe400078ec0ff */
[----:B------:R1:W-:Y:S02]  /*0de0*/  STG.E.64 desc[UR4][R6.64+0x10], R2 ;  /* 0x0000100206007986 */ /* 0x0003e4000c101b04 */
[----:B------:R-:W-:Y:S02]  /*0df0*/  ISETP.GE.U32.AND P0, PT, R14, R11, PT ;  /* 0x0000000b0e00720c */ /* 0x000fe40003f06070 */
[----:B------:R1:W-:Y:S11]  /*0e00*/  STG.E desc[UR4][R6.64+0x4], R15 ;  /* 0x0000040f06007986 */ /* 0x0003f6000c101904 */
[----:B------:R-:W-:Y:S05]  /*0e10*/  @!P0 BRA `(.L_x_114) ;  /* 0xfffffff400048947 */ /* 0x000fea000383ffff */
.L_x_111:
[----:B------:R-:W-:Y:S05]  /*0e20*/  BSYNC.RECONVERGENT B1 ;  /* 0x0000000000017941 */ /* 0x000fea0003800200 */
.L_x_110:
[C---:B------:R-:W-:Y:S01]  /*0e30*/  ISETP.GT.U32.AND P0, PT, R13.reuse, 0x3, PT ;  /* 0x000000030d00780c */ /* 0x040fe20003f04070 */
[----:B------:R-:W-:Y:S01]  /*0e40*/  VIADD R12, R12, 0x1 ;  /* 0x000000010c0c7836 */ /* 0x000fe20000000000 */
[--C-:B------:R-:W-:Y:S02]  /*0e50*/  SHF.R.U64 R13, R13, 0x2, R0.reuse ;  /* 0x000000020d0d7819 */ /* 0x100fe40000001200 */
[----:B------:R-:W-:Y:S02]  /*0e60*/  ISETP.GT.U32.AND.EX P0, PT, R0, RZ, PT, P0 ;  /* 0x000000ff0000720c */ /* 0x000fe40003f04100 */
[----:B------:R-:W-:-:S11]  /*0e70*/  SHF.R.U32.HI R0, RZ, 0x2, R0 ;  /* 0x00000002ff007819 */ /* 0x000fd60000011600 */
[----:B------:R-:W-:Y:S05]  /*0e80*/  @P0 BRA `(.L_x_115) ;  /* 0xfffffff000c80947 */ /* 0x000fea000383ffff */
.L_x_109:
[----:B------:R-:W-:Y:S05]  /*0e90*/  BSYNC.RECONVERGENT B0 ;  /* 0x0000000000007941 */ /* 0x000fea0003800200 */
.L_x_108:
[----:B------:R-:W-:Y:S04]  /*0ea0*/  STG.E.64 desc[UR4][R6.64+0x18], RZ ;  /* 0x000018ff06007986 */ /* 0x000fe8000c101b04 */
[----:B------:R-:W-:Y:S04]  /*0eb0*/  STG.E desc[UR4][R6.64+0x20], RZ ;  /* 0x000020ff06007986 */ /* 0x000fe8000c101904 */
[----:B------:R-:W-:Y:S01]  /*0ec0*/  STG.E.64 desc[UR4][R6.64+0x28], RZ ;  /* 0x000028ff06007986 */ /* 0x000fe2000c101b04 */
[----:B------:R-:W-:Y:S05]  /*0ed0*/  EXIT ;  /* 0x000000000000794d */ /* 0x000fea0003800000 */
.L_x_116:
        /* <DEDUP_REMOVED lines=10> */
.L_x_119:


//--------------------- .nv.global.init           --------------------------
	.section	.nv.global.init,"aw",@progbits
	.align	4
.nv.global.init:
	.type		mrg32k3aM1SubSeq,@object
	.size		mrg32k3aM1SubSeq,(mrg32k3aM2SubSeq - mrg32k3aM1SubSeq)
mrg32k3aM1SubSeq:
        /*0000*/ 	.byte	0x0b, 0xcc, 0xee, 0x04, 0x73, 0x29, 0x8b, 0x6f, 0xf6, 0x53, 0x03, 0xf6, 0x23, 0xf6, 0xea, 0xda
        /* <DEDUP_REMOVED lines=125> */
	.type		mrg32k3aM2SubSeq,@object
	.size		mrg32k3aM2SubSeq,(mrg32k3aM1 - mrg32k3aM2SubSeq)
mrg32k3aM2SubSeq:
        /* <DEDUP_REMOVED lines=126> */
	.type		mrg32k3aM1,@object
	.size		mrg32k3aM1,(mrg32k3aM1Seq - mrg32k3aM1)
mrg32k3aM1:
        /* <DEDUP_REMOVED lines=144> */
	.type		mrg32k3aM1Seq,@object
	.size		mrg32k3aM1Seq,(mrg32k3aM2 - mrg32k3aM1Seq)
mrg32k3aM1Seq:
        /* <DEDUP_REMOVED lines=144> */
	.type		mrg32k3aM2,@object
	.size		mrg32k3aM2,(mrg32k3aM2Seq - mrg32k3aM2)
mrg32k3aM2:
        /* <DEDUP_REMOVED lines=144> */
	.type		mrg32k3aM2Seq,@object
	.size		mrg32k3aM2Seq,(precalc_xorwow_matrix - mrg32k3aM2Seq)
mrg32k3aM2Seq:
        /* <DEDUP_REMOVED lines=144> */
	.type		precalc_xorwow_matrix,@object
	.size		precalc_xorwow_matrix,(precalc_xorwow_offset_matrix - precalc_xorwow_matrix)
precalc_xorwow_matrix:
        /* <DEDUP_REMOVED lines=6400> */
	.type		precalc_xorwow_offset_matrix,@object
	.size		precalc_xorwow_offset_matrix,(.L_1 - precalc_xorwow_offset_matrix)
precalc_xorwow_offset_matrix:
        /* <DEDUP_REMOVED lines=6400> */
.L_1:


//--------------------- .nv.shared.reserved.0     --------------------------
	.section	.nv.shared.reserved.0,"aw",@nobits
	.weak		__nv_reservedSMEM_offset_0_alias
	.size		__nv_reservedSMEM_offset_0_alias, 0, 64
	.other		__nv_reservedSMEM_offset_0_alias,@"STO_CUDA_RESERVED_SHARED STV_DEFAULT"
__nv_reservedSMEM_offset_0_alias:
	.zero		0
	.zero		64


//--------------------- .nv.global                --------------------------
	.section	.nv.global,"aw",@nobits
.nv.global:
	.type		_ZN34_INTERNAL_799347a3_4_k_cu_a80b5f3d6thrust24THRUST_300001_SM_1000_NS3seqE,@object
	.size		_ZN34_INTERNAL_799347a3_4_k_cu_a80b5f3d6thrust24THRUST_300001_SM_1000_NS3seqE,(_ZN34_INTERNAL_799347a3_4_k_cu_a80b5f3d4cuda3std3__48in_placeE - _ZN34_INTERNAL_799347a3_4_k_cu_a80b5f3d6thrust24THRUST_300001_SM_1000_NS3seqE)
_ZN34_INTERNAL_799347a3_4_k_cu_a80b5f3d6thrust24THRUST_300001_SM_1000_NS3seqE:
	.zero		1
	.type		_ZN34_INTERNAL_799347a3_4_k_cu_a80b5f3d4cuda3std3__48in_placeE,@object
	.size		_ZN34_INTERNAL_799347a3_4_k_cu_a80b5f3d4cuda3std3__48in_placeE,(_ZN34_INTERNAL_799347a3_4_k_cu_a80b5f3d4cuda3std6ranges3__45__cpo4sizeE - _ZN34_INTERNAL_799347a3_4_k_cu_a80b5f3d4cuda3std3__48in_placeE)
_ZN34_INTERNAL_799347a3_4_k_cu_a80b5f3d4cuda3std3__48in_placeE:
	.zero		1
	.type		_ZN34_INTERNAL_799347a3_4_k_cu_a80b5f3d4cuda3std6ranges3__45__cpo4sizeE,@object
	.size		_ZN34_INTERNAL_799347a3_4_k_cu_a80b5f3d4cuda3std6ranges3__45__cpo4sizeE,(_ZN34_INTERNAL_799347a3_4_k_cu_a80b5f3d6thrust24THRUST_300001_SM_1000_NS12placeholders2_3E - _ZN34_INTERNAL_799347a3_4_k_cu_a80b5f3d4cuda3std6ranges3__45__cpo4sizeE)
_ZN34_INTERNAL_799347a3_4_k_cu_a80b5f3d4cuda3std6ranges3__45__cpo4sizeE:
	.zero		1
	.type		_ZN34_INTERNAL_799347a3_4_k_cu_a80b5f3d6thrust24THRUST_300001_SM_1000_NS12placeholders2_3E,@object
	.size		_ZN34_INTERNAL_799347a3_4_k_cu_a80b5f3d6thrust24THRUST_300001_SM_1000_NS12placeholders2_3E,(_ZN34_INTERNAL_799347a3_4_k_cu_a80b5f3d4cuda3std3__45__cpo6cbeginE - _ZN34_INTERNAL_799347a3_4_k_cu_a80b5f3d6thrust24THRUST_300001_SM_1000_NS12placeholders2_3E)
_ZN34_INTERNAL_799347a3_4_k_cu_a80b5f3d6thrust24THRUST_300001_SM_1000_NS12placeholders2_3E:
	.zero		1
	.type		_ZN34_INTERNAL_799347a3_4_k_cu_a80b5f3d4cuda3std3__45__cpo6cbeginE,@object
	.size		_ZN34_INTERNAL_799347a3_4_k_cu_a80b5f3d4cuda3std3__45__cpo6cbeginE,(_ZN34_INTERNAL_799347a3_4_k_cu_a80b5f3d4cuda3std6ranges3__45__cpo6cbeginE - _ZN34_INTERNAL_799347a3_4_k_cu_a80b5f3d4cuda3std3__45__cpo6cbeginE)
_ZN34_INTERNAL_799347a3_4_k_cu_a80b5f3d4cuda3std3__45__cpo6cbeginE:
	.zero		1
	.type		_ZN34_INTERNAL_799347a3_4_k_cu_a80b5f3d4cuda3std6ranges3__45__cpo6cbeginE,@object
	.size		_ZN34_INTERNAL_799347a3_4_k_cu_a80b5f3d4cuda3std6ranges3__45__cpo6cbeginE,(_ZN34_INTERNAL_799347a3_4_k_cu_a80b5f3d6thrust24THRUST_300001_SM_1000_NS12placeholders2_7E - _ZN34_INTERNAL_799347a3_4_k_cu_a80b5f3d4cuda3std6ranges3__45__cpo6cbeginE)
_ZN34_INTERNAL_799347a3_4_k_cu_a80b5f3d4cuda3std6ranges3__45__cpo6cbeginE:
	.zero		1
	.type		_ZN34_INTERNAL_799347a3_4_k_cu_a80b5f3d6thrust24THRUST_300001_SM_1000_NS12placeholders2_7E,@object
	.size		_ZN34_INTERNAL_799347a3_4_k_cu_a80b5f3d6thrust24THRUST_300001_SM_1000_NS12placeholders2_7E,(_ZN34_INTERNAL_799347a3_4_k_cu_a80b5f3d4cuda3std3__45__cpo7crbeginE - _ZN34_INTERNAL_799347a3_4_k_cu_a80b5f3d6thrust24THRUST_300001_SM_1000_NS12placeholders2_7E)
_ZN34_INTERNAL_799347a3_4_k_cu_a80b5f3d6thrust24THRUST_300001_SM_1000_NS12placeholders2_7E:
	.zero		1
	.type		_ZN34_INTERNAL_799347a3_4_k_cu_a80b5f3d4cuda3std3__45__cpo7crbeginE,@object
	.size		_ZN34_INTERNAL_799347a3_4_k_cu_a80b5f3d4cuda3std3__45__cpo7crbeginE,(_ZN34_INTERNAL_799347a3_4_k_cu_a80b5f3d4cuda3std6ranges3__45__cpo4nextE - _ZN34_INTERNAL_799347a3_4_k_cu_a80b5f3d4cuda3std3__45__cpo7crbeginE)
_ZN34_INTERNAL_799347a3_4_k_cu_a80b5f3d4cuda3std3__45__cpo7crbeginE:
	.zero		1
	.type		_ZN34_INTERNAL_799347a3_4_k_cu_a80b5f3d4cuda3std6ranges3__45__cpo4nextE,@object
	.size		_ZN34_INTERNAL_799347a3_4_k_cu_a80b5f3d4cuda3std6ranges3__45__cpo4nextE,(_ZN34_INTERNAL_799347a3_4_k_cu_a80b5f3d4cuda3std6ranges3__45__cpo4swapE - _ZN34_INTERNAL_799347a3_4_k_cu_a80b5f3d4cuda3std6ranges3__45__cpo4nextE)
_ZN34_INTERNAL_799347a3_4_k_cu_a80b5f3d4cuda3std6ranges3__45__cpo4nextE:
	.zero		1
	.type		_ZN34_INTERNAL_799347a3_4_k_cu_a80b5f3d4cuda3std6ranges3__45__cpo4swapE,@object
	.size		_ZN34_INTERNAL_799347a3_4_k_cu_a80b5f3d4cuda3std6ranges3__45__cpo4swapE,(_ZN34_INTERNAL_799347a3_4_k_cu_a80b5f3d6thrust24THRUST_300001_SM_1000_NS8cuda_cub10par_nosyncE - _ZN34_INTERNAL_799347a3_4_k_cu_a80b5f3d4cuda3std6ranges3__45__cpo4swapE)
_ZN34_INTERNAL_799347a3_4_k_cu_a80b5f3d4cuda3std6ranges3__45__cpo4swapE:
	.zero		1
	.type		_ZN34_INTERNAL_799347a3_4_k_cu_a80b5f3d6thrust24THRUST_300001_SM_1000_NS8cuda_cub10par_nosyncE,@object
	.size		_ZN34_INTERNAL_799347a3_4_k_cu_a80b5f3d6thrust24THRUST_300001_SM_1000_NS8cuda_cub10par_nosyncE,(_ZN34_INTERNAL_799347a3_4_k_cu_a80b5f3d6thrust24THRUST_300001_SM_1000_NS12placeholders2_9E - _ZN34_INTERNAL_799347a3_4_k_cu_a80b5f3d6thrust24THRUST_300001_SM_1000_NS8cuda_cub10par_nosyncE)
_ZN34_INTERNAL_799347a3_4_k_cu_a80b5f3d6thrust24THRUST_300001_SM_1000_NS8cuda_cub10par_nosyncE:
	.zero		1
	.type		_ZN34_INTERNAL_799347a3_4_k_cu_a80b5f3d6thrust24THRUST_300001_SM_1000_NS12placeholders2_9E,@object
	.size		_ZN34_INTERNAL_799347a3_4_k_cu_a80b5f3d6thrust24THRUST_300001_SM_1000_NS12placeholders2_9E,(_ZN34_INTERNAL_799347a3_4_k_cu_a80b5f3d4cuda3std3__436_GLOBAL__N__799347a3_4_k_cu_a80b5f3d6ignoreE - _ZN34_INTERNAL_799347a3_4_k_cu_a80b5f3d6thrust24THRUST_300001_SM_1000_NS12placeholders2_9E)
_ZN34_INTERNAL_799347a3_4_k_cu_a80b5f3d6thrust24THRUST_300001_SM_1000_NS12placeholders2_9E:
	.zero		1
	.type		_ZN34_INTERNAL_799347a3_4_k_cu_a80b5f3d4cuda3std3__436_GLOBAL__N__799347a3_4_k_cu_a80b5f3d6ignoreE,@object
	.size		_ZN34_INTERNAL_799347a3_4_k_cu_a80b5f3d4cuda3std3__436_GLOBAL__N__799347a3_4_k_cu_a80b5f3d6ignoreE,(_ZN34_INTERNAL_799347a3_4_k_cu_a80b5f3d4cuda3std6ranges3__45__cpo4dataE - _ZN34_INTERNAL_799347a3_4_k_cu_a80b5f3d4cuda3std3__436_GLOBAL__N__799347a3_4_k_cu_a80b5f3d6ignoreE)
_ZN34_INTERNAL_799347a3_4_k_cu_a80b5f3d4cuda3std3__436_GLOBAL__N__799347a3_4_k_cu_a80b5f3d6ignoreE:
	.zero		1
	.type		_ZN34_INTERNAL_799347a3_4_k_cu_a80b5f3d4cuda3std6ranges3__45__cpo4dataE,@object
	.size		_ZN34_INTERNAL_799347a3_4_k_cu_a80b5f3d4cuda3std6ranges3__45__cpo4dataE,(_ZN34_INTERNAL_799347a3_4_k_cu_a80b5f3d6thrust24THRUST_300001_SM_1000_NS12placeholders2_1E - _ZN34_INTERNAL_799347a3_4_k_cu_a80b5f3d4cuda3std6ranges3__45__cpo4dataE)
_ZN34_INTERNAL_799347a3_4_k_cu_a80b5f3d4cuda3std6ranges3__45__cpo4dataE:
	.zero		1
	.type		_ZN34_INTERNAL_799347a3_4_k_cu_a80b5f3d6thrust24THRUST_300001_SM_1000_NS12placeholders2_1E,@object
	.size		_ZN34_INTERNAL_799347a3_4_k_cu_a80b5f3d6thrust24THRUST_300001_SM_1000_NS12placeholders2_1E,(_ZN34_INTERNAL_799347a3_4_k_cu_a80b5f3d4cuda3std3__45__cpo5beginE - _ZN34_INTERNAL_799347a3_4_k_cu_a80b5f3d6thrust24THRUST_300001_SM_1000_NS12placeholders2_1E)
_ZN34_INTERNAL_799347a3_4_k_cu_a80b5f3d6thrust24THRUST_300001_SM_1000_NS12placeholders2_1E:
	.zero		1
	.type		_ZN34_INTERNAL_799347a3_4_k_cu_a80b5f3d4cuda3std3__45__cpo5beginE,@object
	.size		_ZN34_INTERNAL_799347a3_4_k_cu_a80b5f3d4cuda3std3__45__cpo5beginE,(_ZN34_INTERNAL_799347a3_4_k_cu_a80b5f3d4cuda3std6ranges3__45__cpo5beginE - _ZN34_INTERNAL_799347a3_4_k_cu_a80b5f3d4cuda3std3__45__cpo5beginE)
_ZN34_INTERNAL_799347a3_4_k_cu_a80b5f3d4cuda3std3__45__cpo5beginE:
	.zero		1
	.type		_ZN34_INTERNAL_799347a3_4_k_cu_a80b5f3d4cuda3std6ranges3__45__cpo5beginE,@object
	.size		_ZN34_INTERNAL_799347a3_4_k_cu_a80b5f3d4cuda3std6ranges3__45__cpo5beginE,(_ZN34_INTERNAL_799347a3_4_k_cu_a80b5f3d6thrust24THRUST_300001_SM_1000_NS12placeholders2_5E - _ZN34_INTERNAL_799347a3_4_k_cu_a80b5f3d4cuda3std6ranges3__45__cpo5beginE)
_ZN34_INTERNAL_799347a3_4_k_cu_a80b5f3d4cuda3std6ranges3__45__cpo5beginE:
	.zero		1
	.type		_ZN34_INTERNAL_799347a3_4_k_cu_a80b5f3d6thrust24THRUST_300001_SM_1000_NS12placeholders2_5E,@object
	.size		_ZN34_INTERNAL_799347a3_4_k_cu_a80b5f3d6thrust24THRUST_300001_SM_1000_NS12placeholders2_5E,(_ZN34_INTERNAL_799347a3_4_k_cu_a80b5f3d4cuda3std3__45__cpo6rbeginE - _ZN34_INTERNAL_799347a3_4_k_cu_a80b5f3d6thrust24THRUST_300001_SM_1000_NS12placeholders2_5E)
_ZN34_INTERNAL_799347a3_4_k_cu_a80b5f3d6thrust24THRUST_300001_SM_1000_NS12placeholders2_5E:
	.zero		1
	.type		_ZN34_INTERNAL_799347a3_4_k_cu_a80b5f3d4cuda3std3__45__cpo6rbeginE,@object
	.size		_ZN34_INTERNAL_799347a3_4_k_cu_a80b5f3d4cuda3std3__45__cpo6rbeginE,(_ZN34_INTERNAL_799347a3_4_k_cu_a80b5f3d4cuda3std6ranges3__45__cpo7advanceE - _ZN34_INTERNAL_799347a3_4_k_cu_a80b5f3d4cuda3std3__45__cpo6rbeginE)
_ZN34_INTERNAL_799347a3_4_k_cu_a80b5f3d4cuda3std3__45__cpo6rbeginE:
	.zero		1
	.type		_ZN34_INTERNAL_799347a3_4_k_cu_a80b5f3d4cuda3std6ranges3__45__cpo7advanceE,@object
	.size		_ZN34_INTERNAL_799347a3_4_k_cu_a80b5f3d4cuda3std6ranges3__45__cpo7advanceE,(_ZN34_INTERNAL_799347a3_4_k_cu_a80b5f3d4cuda3std3__47nulloptE - _ZN34_INTERNAL_799347a3_4_k_cu_a80b5f3d4cuda3std6ranges3__45__cpo7advanceE)
_ZN34_INTERNAL_799347a3_4_k_cu_a80b5f3d4cuda3std6ranges3__45__cpo7advanceE:
	.zero		1
	.type		_ZN34_INTERNAL_799347a3_4_k_cu_a80b5f3d4cuda3std3__47nulloptE,@object
	.size		_ZN34_INTERNAL_799347a3_4_k_cu_a80b5f3d4cuda3std3__47nulloptE,(_ZN34_INTERNAL_799347a3_4_k_cu_a80b5f3d4cuda3std6ranges3__45__cpo8distanceE - _ZN34_INTERNAL_799347a3_4_k_cu_a80b5f3d4cuda3std3__47nulloptE)
_ZN34_INTERNAL_799347a3_4_k_cu_a80b5f3d4cuda3std3__47nulloptE:
	.zero		1
	.type		_ZN34_INTERNAL_799347a3_4_k_cu_a80b5f3d4cuda3std6ranges3__45__cpo8distanceE,@object
	.size		_ZN34_INTERNAL_799347a3_4_k_cu_a80b5f3d4cuda3std6ranges3__45__cpo8distanceE,(_ZN34_INTERNAL_799347a3_4_k_cu_a80b5f3d6thrust24THRUST_300001_SM_1000_NS12placeholders3_10E - _ZN34_INTERNAL_799347a3_4_k_cu_a80b5f3d4cuda3std6ranges3__45__cpo8distanceE)
_ZN34_INTERNAL_799347a3_4_k_cu_a80b5f3d4cuda3std6ranges3__45__cpo8distanceE:
	.zero		1
	.type		_ZN34_INTERNAL_799347a3_4_k_cu_a80b5f3d6thrust24THRUST_300001_SM_1000_NS12placeholders3_10E,@object
	.size		_ZN34_INTERNAL_799347a3_4_k_cu_a80b5f3d6thrust24THRUST_300001_SM_1000_NS12placeholders3_10E,(_ZN34_INTERNAL_799347a3_4_k_cu_a80b5f3d4cuda3std3__419piecewise_constructE - _ZN34_INTERNAL_799347a3_4_k_cu_a80b5f3d6thrust24THRUST_300001_SM_1000_NS12placeholders3_10E)
_ZN34_INTERNAL_799347a3_4_k_cu_a80b5f3d6thrust24THRUST_300001_SM_1000_NS12placeholders3_10E:
	.zero		1
	.type		_ZN34_INTERNAL_799347a3_4_k_cu_a80b5f3d4cuda3std3__419piecewise_constructE,@object
	.size		_ZN34_INTERNAL_799347a3_4_k_cu_a80b5f3d4cuda3std3__419piecewise_constructE,(_ZN34_INTERNAL_799347a3_4_k_cu_a80b5f3d4cuda3std6ranges3__45__cpo5cdataE - _ZN34_INTERNAL_799347a3_4_k_cu_a80b5f3d4cuda3std3__419piecewise_constructE)
_ZN34_INTERNAL_799347a3_4_k_cu_a80b5f3d4cuda3std3__419piecewise_constructE:
	.zero		1
	.type		_ZN34_INTERNAL_799347a3_4_k_cu_a80b5f3d4cuda3std6ranges3__45__cpo5cdataE,@object
	.size		_ZN34_INTERNAL_799347a3_4_k_cu_a80b5f3d4cuda3std6ranges3__45__cpo5cdataE,(_ZN34_INTERNAL_799347a3_4_k_cu_a80b5f3d6thrust24THRUST_300001_SM_1000_NS12placeholders2_2E - _ZN34_INTERNAL_799347a3_4_k_cu_a80b5f3d4cuda3std6ranges3__45__cpo5cdataE)
_ZN34_INTERNAL_799347a3_4_k_cu_a80b5f3d4cuda3std6ranges3__45__cpo5cdataE:
	.zero		1
	.type		_ZN34_INTERNAL_799347a3_4_k_cu_a80b5f3d6thrust24THRUST_300001_SM_1000_NS12placeholders2_2E,@object
	.size		_ZN34_INTERNAL_799347a3_4_k_cu_a80b5f3d6thrust24THRUST_300001_SM_1000_NS12placeholders2_2E,(_ZN34_INTERNAL_799347a3_4_k_cu_a80b5f3d4cuda3std3__45__cpo3endE - _ZN34_INTERNAL_799347a3_4_k_cu_a80b5f3d6thrust24THRUST_300001_SM_1000_NS12placeholders2_2E)
_ZN34_INTERNAL_799347a3_4_k_cu_a80b5f3d6thrust24THRUST_300001_SM_1000_NS12placeholders2_2E:
	.zero		1
	.type		_ZN34_INTERNAL_799347a3_4_k_cu_a80b5f3d4cuda3std3__45__cpo3endE,@object
	.size		_ZN34_INTERNAL_799347a3_4_k_cu_a80b5f3d4cuda3std3__45__cpo3endE,(_ZN34_INTERNAL_799347a3_4_k_cu_a80b5f3d4cuda3std6ranges3__45__cpo3endE - _ZN34_INTERNAL_799347a3_4_k_cu_a80b5f3d4cuda3std3__45__cpo3endE)
_ZN34_INTERNAL_799347a3_4_k_cu_a80b5f3d4cuda3std3__45__cpo3endE:
	.zero		1
	.type		_ZN34_INTERNAL_799347a3_4_k_cu_a80b5f3d4cuda3std6ranges3__45__cpo3endE,@object
	.size		_ZN34_INTERNAL_799347a3_4_k_cu_a80b5f3d4cuda3std6ranges3__45__cpo3endE,(_ZN34_INTERNAL_799347a3_4_k_cu_a80b5f3d6thrust24THRUST_300001_SM_1000_NS12placeholders2_6E - _ZN34_INTERNAL_799347a3_4_k_cu_a80b5f3d4cuda3std6ranges3__45__cpo3endE)
_ZN34_INTERNAL_799347a3_4_k_cu_a80b5f3d4cuda3std6ranges3__45__cpo3endE:
	.zero		1
	.type		_ZN34_INTERNAL_799347a3_4_k_cu_a80b5f3d6thrust24THRUST_300001_SM_1000_NS12placeholders2_6E,@object
	.size		_ZN34_INTERNAL_799347a3_4_k_cu_a80b5f3d6thrust24THRUST_300001_SM_1000_NS12placeholders2_6E,(_ZN34_INTERNAL_799347a3_4_k_cu_a80b5f3d4cuda3std3__45__cpo4rendE - _ZN34_INTERNAL_799347a3_4_k_cu_a80b5f3d6thrust24THRUST_300001_SM_1000_NS12placeholders2_6E)
_ZN34_INTERNAL_799347a3_4_k_cu_a80b5f3d6thrust24THRUST_300001_SM_1000_NS12placeholders2_6E:
	.zero		1
	.type		_ZN34_INTERNAL_799347a3_4_k_cu_a80b5f3d4cuda3std3__45__cpo4rendE,@object
	.size		_ZN34_INTERNAL_799347a3_4_k_cu_a80b5f3d4cuda3std3__45__cpo4rendE,(_ZN34_INTERNAL_799347a3_4_k_cu_a80b5f3d4cuda3std6ranges3__45__cpo9iter_swapE - _ZN34_INTERNAL_799347a3_4_k_cu_a80b5f3d4cuda3std3__45__cpo4rendE)
_ZN34_INTERNAL_799347a3_4_k_cu_a80b5f3d4cuda3std3__45__cpo4rendE:
	.zero		1
	.type		_ZN34_INTERNAL_799347a3_4_k_cu_a80b5f3d4cuda3std6ranges3__45__cpo9iter_swapE,@object
	.size		_ZN34_INTERNAL_799347a3_4_k_cu_a80b5f3d4cuda3std6ranges3__45__cpo9iter_swapE,(_ZN34_INTERNAL_799347a3_4_k_cu_a80b5f3d4cuda3std3__48unexpectE - _ZN34_INTERNAL_799347a3_4_k_cu_a80b5f3d4cuda3std6ranges3__45__cpo9iter_swapE)
_ZN34_INTERNAL_799347a3_4_k_cu_a80b5f3d4cuda3std6ranges3__45__cpo9iter_swapE:
	.zero		1
	.type		_ZN34_INTERNAL_799347a3_4_k_cu_a80b5f3d4cuda3std3__48unexpectE,@object
	.size		_ZN34_INTERNAL_799347a3_4_k_cu_a80b5f3d4cuda3std3__48unexpectE,(_ZN34_INTERNAL_799347a3_4_k_cu_a80b5f3d6thrust24THRUST_300001_SM_1000_NS8cuda_cub3parE - _ZN34_INTERNAL_799347a3_4_k_cu_a80b5f3d4cuda3std3__48unexpectE)
_ZN34_INTERNAL_799347a3_4_k_cu_a80b5f3d4cuda3std3__48unexpectE:
	.zero		1
	.type		_ZN34_INTERNAL_799347a3_4_k_cu_a80b5f3d6thrust24THRUST_300001_SM_1000_NS8cuda_cub3parE,@object
	.size		_ZN34_INTERNAL_799347a3_4_k_cu_a80b5f3d6thrust24THRUST_300001_SM_1000_NS8cuda_cub3parE,(_ZN34_INTERNAL_799347a3_4_k_cu_a80b5f3d6thrust24THRUST_300001_SM_1000_NS12placeholders2_4E - _ZN34_INTERNAL_799347a3_4_k_cu_a80b5f3d6thrust24THRUST_300001_SM_1000_NS8cuda_cub3parE)
_ZN34_INTERNAL_799347a3_4_k_cu_a80b5f3d6thrust24THRUST_300001_SM_1000_NS8cuda_cub3parE:
	.zero		1
	.type		_ZN34_INTERNAL_799347a3_4_k_cu_a80b5f3d6thrust24THRUST_300001_SM_1000_NS12placeholders2_4E,@object
	.size		_ZN34_INTERNAL_799347a3_4_k_cu_a80b5f3d6thrust24THRUST_300001_SM_1000_NS12placeholders2_4E,(_ZN34_INTERNAL_799347a3_4_k_cu_a80b5f3d4cuda3std3__45__cpo4cendE - _ZN34_INTERNAL_799347a3_4_k_cu_a80b5f3d6thrust24THRUST_300001_SM_1000_NS12placeholders2_4E)
_ZN34_INTERNAL_799347a3_4_k_cu_a80b5f3d6thrust24THRUST_300001_SM_1000_NS12placeholders2_4E:
	.zero		1
	.type		_ZN34_INTERNAL_799347a3_4_k_cu_a80b5f3d4cuda3std3__45__cpo4cendE,@object
	.size		_ZN34_INTERNAL_799347a3_4_k_cu_a80b5f3d4cuda3std3__45__cpo4cendE,(_ZN34_INTERNAL_799347a3_4_k_cu_a80b5f3d4cuda3std6ranges3__45__cpo4cendE - _ZN34_INTERNAL_799347a3_4_k_cu_a80b5f3d4cuda3std3__45__cpo4cendE)
_ZN34_INTERNAL_799347a3_4_k_cu_a80b5f3d4cuda3std3__45__cpo4cendE:
	.zero		1
	.type		_ZN34_INTERNAL_799347a3_4_k_cu_a80b5f3d4cuda3std6ranges3__45__cpo4cendE,@object
	.size		_ZN34_INTERNAL_799347a3_4_k_cu_a80b5f3d4cuda3std6ranges3__45__cpo4cendE,(_ZN34_INTERNAL_799347a3_4_k_cu_a80b5f3d4cuda3std3__420unreachable_sentinelE - _ZN34_INTERNAL_799347a3_4_k_cu_a80b5f3d4cuda3std6ranges3__45__cpo4cendE)
_ZN34_INTERNAL_799347a3_4_k_cu_a80b5f3d4cuda3std6ranges3__45__cpo4cendE:
	.zero		1
	.type		_ZN34_INTERNAL_799347a3_4_k_cu_a80b5f3d4cuda3std3__420unreachable_sentinelE,@object
	.size		_ZN34_INTERNAL_799347a3_4_k_cu_a80b5f3d4cuda3std3__420unreachable_sentinelE,(_ZN34_INTERNAL_799347a3_4_k_cu_a80b5f3d4cuda3std6ranges3__45__cpo5ssizeE - _ZN34_INTERNAL_799347a3_4_k_cu_a80b5f3d4cuda3std3__420unreachable_sentinelE)
_ZN34_INTERNAL_799347a3_4_k_cu_a80b5f3d4cuda3std3__420unreachable_sentinelE:
	.zero		1
	.type		_ZN34_INTERNAL_799347a3_4_k_cu_a80b5f3d4cuda3std6ranges3__45__cpo5ssizeE,@object
	.size		_ZN34_INTERNAL_799347a3_4_k_cu_a80b5f3d4cuda3std6ranges3__45__cpo5ssizeE,(_ZN34_INTERNAL_799347a3_4_k_cu_a80b5f3d6thrust24THRUST_300001_SM_1000_NS12placeholders2_8E - _ZN34_INTERNAL_799347a3_4_k_cu_a80b5f3d4cuda3std6ranges3__45__cpo5ssizeE)
_ZN34_INTERNAL_799347a3_4_k_cu_a80b5f3d4cuda3std6ranges3__45__cpo5ssizeE:
	.zero		1
	.type		_ZN34_INTERNAL_799347a3_4_k_cu_a80b5f3d6thrust24THRUST_300001_SM_1000_NS12placeholders2_8E,@object
	.size		_ZN34_INTERNAL_799347a3_4_k_cu_a80b5f3d6thrust24THRUST_300001_SM_1000_NS12placeholders2_8E,(_ZN34_INTERNAL_799347a3_4_k_cu_a80b5f3d4cuda3std3__45__cpo5crendE - _ZN34_INTERNAL_799347a3_4_k_cu_a80b5f3d6thrust24THRUST_300001_SM_1000_NS12placeholders2_8E)
_ZN34_INTERNAL_799347a3_4_k_cu_a80b5f3d6thrust24THRUST_300001_SM_1000_NS12placeholders2_8E:
	.zero		1
	.type		_ZN34_INTERNAL_799347a3_4_k_cu_a80b5f3d4cuda3std3__45__cpo5crendE,@object
	.size		_ZN34_INTERNAL_799347a3_4_k_cu_a80b5f3d4cuda3std3__45__cpo5crendE,(_ZN34_INTERNAL_799347a3_4_k_cu_a80b5f3d4cuda3std6ranges3__45__cpo4prevE - _ZN34_INTERNAL_799347a3_4_k_cu_a80b5f3d4cuda3std3__45__cpo5crendE)
_ZN34_INTERNAL_799347a3_4_k_cu_a80b5f3d4cuda3std3__45__cpo5crendE:
	.zero		1
	.type		_ZN34_INTERNAL_799347a3_4_k_cu_a80b5f3d4cuda3std6ranges3__45__cpo4prevE,@object
	.size		_ZN34_INTERNAL_799347a3_4_k_cu_a80b5f3d4cuda3std6ranges3__45__cpo4prevE,(_ZN34_INTERNAL_799347a3_4_k_cu_a80b5f3d4cuda3std6ranges3__45__cpo9iter_moveE - _ZN34_INTERNAL_799347a3_4_k_cu_a80b5f3d4cuda3std6ranges3__45__cpo4prevE)
_ZN34_INTERNAL_799347a3_4_k_cu_a80b5f3d4cuda3std6ranges3__45__cpo4prevE:
	.zero		1
	.type		_ZN34_INTERNAL_799347a3_4_k_cu_a80b5f3d4cuda3std6ranges3__45__cpo9iter_moveE,@object
	.size		_ZN34_INTERNAL_799347a3_4_k_cu_a80b5f3d4cuda3std6ranges3__45__cpo9iter_moveE,(_ZN34_INTERNAL_799347a3_4_k_cu_a80b5f3d6thrust24THRUST_300001_SM_1000_NS6system6detail10sequential3seqE - _ZN34_INTERNAL_799347a3_4_k_cu_a80b5f3d4cuda3std6ranges3__45__cpo9iter_moveE)
_ZN34_INTERNAL_799347a3_4_k_cu_a80b5f3d4cuda3std6ranges3__45__cpo9iter_moveE:
	.zero		1
	.type		_ZN34_INTERNAL_799347a3_4_k_cu_a80b5f3d6thrust24THRUST_300001_SM_1000_NS6system6detail10sequential3seqE,@object
	.size		_ZN34_INTERNAL_799347a3_4_k_cu_a80b5f3d6thrust24THRUST_300001_SM_1000_NS6system6detail10sequential3seqE,(.L_40 - _ZN34_INTERNAL_799347a3_4_k_cu_a80b5f3d6thrust24THRUST_300001_SM_1000_NS6system6detail10sequential3seqE)
_ZN34_INTERNAL_799347a3_4_k_cu_a80b5f3d6thrust24THRUST_300001_SM_1000_NS6system6detail10sequential3seqE:
	.zero		1
.L_40:


//--------------------- .nv.shared._Z6gpu_GAP17curandStateXORWOWPdS1_iii --------------------------
	.section	.nv.shared._Z6gpu_GAP17curandStateXORWOWPdS1_iii,"aw",@nobits
	.sectionflags	@""
	.align	8
.nv.shared._Z6gpu_GAP17curandStateXORWOWPdS1_iii:
	.zero		44032


//--------------------- .nv.constant0._ZN3cub18CUB_300001_SM_10006detail11EmptyKernelIvEEvv --------------------------
	.section	.nv.constant0._ZN3cub18CUB_300001_SM_10006detail11EmptyKernelIvEEvv,"a",@progbits
	.sectionflags	@""
	.align	4
.nv.constant0._ZN3cub18CUB_300001_SM_10006detail11EmptyKernelIvEEvv:
	.zero		896


//--------------------- .nv.constant0._Z6gpu_GAP17curandStateXORWOWPdS1_iii --------------------------
	.section	.nv.constant0._Z6gpu_GAP17curandStateXORWOWPdS1_iii,"a",@progbits
	.sectionflags	@""
	.align	4
.nv.constant0._Z6gpu_GAP17curandStateXORWOWPdS1_iii:
	.zero		932


//--------------------- .nv.constant0._Z12setup_kernelP17curandStateXORWOWm --------------------------
	.section	.nv.constant0._Z12setup_kernelP17curandStateXORWOWm,"a",@progbits
	.sectionflags	@""
	.align	4
.nv.constant0._Z12setup_kernelP17curandStateXORWOWm:
	.zero		912


//--------------------- SYMBOLS --------------------------

	.type		.nv.reservedSmem.offset0,@object
	.size		.nv.reservedSmem.offset0,0x4
	.type		.nv.reservedSmem.cap,@object
	.size		.nv.reservedSmem.cap,0x4
